//
// Generated by NVIDIA NVVM Compiler
//
// Compiler Build ID: CL-36424714
// Cuda compilation tools, release 13.0, V13.0.88
// Based on NVVM 20.0.0
//

.version 9.0
.target sm_100
.address_size 64

	// .globl	_Z9tlmSourcePPdS0_S0_S0_di

.visible .entry _Z9tlmSourcePPdS0_S0_S0_di(
	.param .u64 .ptr .align 1 _Z9tlmSourcePPdS0_S0_S0_di_param_0,
	.param .u64 .ptr .align 1 _Z9tlmSourcePPdS0_S0_S0_di_param_1,
	.param .u64 .ptr .align 1 _Z9tlmSourcePPdS0_S0_S0_di_param_2,
	.param .u64 .ptr .align 1 _Z9tlmSourcePPdS0_S0_S0_di_param_3,
	.param .f64 _Z9tlmSourcePPdS0_S0_S0_di_param_4,
	.param .u32 _Z9tlmSourcePPdS0_S0_S0_di_param_5
)
{
	.reg .pred 	%p<4>;
	.reg .b32 	%r<17>;
	.reg .b32 	%f<3>;
	.reg .b64 	%rd<17>;
	.reg .b64 	%fd<45>;

	ld.param.u64 	%rd1, [_Z9tlmSourcePPdS0_S0_S0_di_param_0];
	ld.param.u64 	%rd2, [_Z9tlmSourcePPdS0_S0_S0_di_param_1];
	ld.param.u64 	%rd3, [_Z9tlmSourcePPdS0_S0_S0_di_param_2];
	ld.param.u64 	%rd4, [_Z9tlmSourcePPdS0_S0_S0_di_param_3];
	ld.param.f64 	%fd6, [_Z9tlmSourcePPdS0_S0_S0_di_param_4];
	ld.param.u32 	%r4, [_Z9tlmSourcePPdS0_S0_S0_di_param_5];
	mul.f64 	%fd7, %fd6, 0d4034000000000000;
	mul.f64 	%fd8, %fd7, 0d3FF6A09E667F3BCD;
	mul.f64 	%fd9, %fd6, 0dC059000000000000;
	mul.f64 	%fd10, %fd9, 0d3FF6A09E667F3BCD;
	cvt.rn.f64.s32 	%fd11, %r4;
	fma.rn.f64 	%fd12, %fd6, %fd11, %fd10;
	neg.f64 	%fd13, %fd12;
	mul.f64 	%fd14, %fd12, %fd13;
	mul.f64 	%fd15, %fd8, %fd8;
	div.rn.f64 	%fd1, %fd14, %fd15;
	fma.rn.f64 	%fd16, %fd1, 0d3FF71547652B82FE, 0d4338000000000000;
	{
	.reg .b32 %temp; 
	mov.b64 	{%r1, %temp}, %fd16;
	}
	mov.f64 	%fd17, 0dC338000000000000;
	add.rn.f64 	%fd18, %fd16, %fd17;
	fma.rn.f64 	%fd19, %fd18, 0dBFE62E42FEFA39EF, %fd1;
	fma.rn.f64 	%fd20, %fd18, 0dBC7ABC9E3B39803F, %fd19;
	fma.rn.f64 	%fd21, %fd20, 0d3E5ADE1569CE2BDF, 0d3E928AF3FCA213EA;
	fma.rn.f64 	%fd22, %fd21, %fd20, 0d3EC71DEE62401315;
	fma.rn.f64 	%fd23, %fd22, %fd20, 0d3EFA01997C89EB71;
	fma.rn.f64 	%fd24, %fd23, %fd20, 0d3F2A01A014761F65;
	fma.rn.f64 	%fd25, %fd24, %fd20, 0d3F56C16C1852B7AF;
	fma.rn.f64 	%fd26, %fd25, %fd20, 0d3F81111111122322;
	fma.rn.f64 	%fd27, %fd26, %fd20, 0d3FA55555555502A1;
	fma.rn.f64 	%fd28, %fd27, %fd20, 0d3FC5555555555511;
	fma.rn.f64 	%fd29, %fd28, %fd20, 0d3FE000000000000B;
	fma.rn.f64 	%fd30, %fd29, %fd20, 0d3FF0000000000000;
	fma.rn.f64 	%fd31, %fd30, %fd20, 0d3FF0000000000000;
	{
	.reg .b32 %temp; 
	mov.b64 	{%r2, %temp}, %fd31;
	}
	{
	.reg .b32 %temp; 
	mov.b64 	{%temp, %r3}, %fd31;
	}
	shl.b32 	%r5, %r1, 20;
	add.s32 	%r6, %r5, %r3;
	mov.b64 	%fd44, {%r2, %r6};
	{
	.reg .b32 %temp; 
	mov.b64 	{%temp, %r7}, %fd1;
	}
	mov.b32 	%f2, %r7;
	abs.f32 	%f1, %f2;
	setp.lt.f32 	%p1, %f1, 0f4086232B;
	@%p1 bra 	$L__BB0_3;
	setp.lt.f64 	%p2, %fd1, 0d0000000000000000;
	add.f64 	%fd32, %fd1, 0d7FF0000000000000;
	selp.f64 	%fd44, 0d0000000000000000, %fd32, %p2;
	setp.geu.f32 	%p3, %f1, 0f40874800;
	@%p3 bra 	$L__BB0_3;
	shr.u32 	%r8, %r1, 31;
	add.s32 	%r9, %r1, %r8;
	shr.s32 	%r10, %r9, 1;
	shl.b32 	%r11, %r10, 20;
	add.s32 	%r12, %r3, %r11;
	mov.b64 	%fd33, {%r2, %r12};
	sub.s32 	%r13, %r1, %r10;
	shl.b32 	%r14, %r13, 20;
	add.s32 	%r15, %r14, 1072693248;
	mov.b32 	%r16, 0;
	mov.b64 	%fd34, {%r16, %r15};
	mul.f64 	%fd44, %fd34, %fd33;
$L__BB0_3:
	cvta.to.global.u64 	%rd5, %rd1;
	cvta.to.global.u64 	%rd6, %rd2;
	cvta.to.global.u64 	%rd7, %rd3;
	cvta.to.global.u64 	%rd8, %rd4;
	mul.f64 	%fd35, %fd44, 0d3FE6A09E667F3BCC;
	ld.global.u64 	%rd9, [%rd5+80];
	cvta.to.global.u64 	%rd10, %rd9;
	ld.global.f64 	%fd36, [%rd10+80];
	add.f64 	%fd37, %fd35, %fd36;
	st.global.f64 	[%rd10+80], %fd37;
	ld.global.u64 	%rd11, [%rd6+80];
	cvta.to.global.u64 	%rd12, %rd11;
	ld.global.f64 	%fd38, [%rd12+80];
	sub.f64 	%fd39, %fd38, %fd35;
	st.global.f64 	[%rd12+80], %fd39;
	ld.global.u64 	%rd13, [%rd7+80];
	cvta.to.global.u64 	%rd14, %rd13;
	ld.global.f64 	%fd40, [%rd14+80];
	sub.f64 	%fd41, %fd40, %fd35;
	st.global.f64 	[%rd14+80], %fd41;
	ld.global.u64 	%rd15, [%rd8+80];
	cvta.to.global.u64 	%rd16, %rd15;
	ld.global.f64 	%fd42, [%rd16+80];
	add.f64 	%fd43, %fd35, %fd42;
	st.global.f64 	[%rd16+80], %fd43;
	ret;

}
	// .globl	_Z10tlmScatterPPdS0_S0_S0_ii
.visible .entry _Z10tlmScatterPPdS0_S0_S0_ii(
	.param .u64 .ptr .align 1 _Z10tlmScatterPPdS0_S0_S0_ii_param_0,
	.param .u64 .ptr .align 1 _Z10tlmScatterPPdS0_S0_S0_ii_param_1,
	.param .u64 .ptr .align 1 _Z10tlmScatterPPdS0_S0_S0_ii_param_2,
	.param .u64 .ptr .align 1 _Z10tlmScatterPPdS0_S0_S0_ii_param_3,
	.param .u32 _Z10tlmScatterPPdS0_S0_S0_ii_param_4,
	.param .u32 _Z10tlmScatterPPdS0_S0_S0_ii_param_5
)
{
	.reg .pred 	%p<4>;
	.reg .b32 	%r<13>;
	.reg .b64 	%rd<36>;
	.reg .b64 	%fd<25>;

	ld.param.u64 	%rd1, [_Z10tlmScatterPPdS0_S0_S0_ii_param_0];
	ld.param.u64 	%rd2, [_Z10tlmScatterPPdS0_S0_S0_ii_param_1];
	ld.param.u64 	%rd3, [_Z10tlmScatterPPdS0_S0_S0_ii_param_2];
	ld.param.u64 	%rd4, [_Z10tlmScatterPPdS0_S0_S0_ii_param_3];
	ld.param.u32 	%r3, [_Z10tlmScatterPPdS0_S0_S0_ii_param_4];
	ld.param.u32 	%r4, [_Z10tlmScatterPPdS0_S0_S0_ii_param_5];
	mov.u32 	%r5, %tid.x;
	mov.u32 	%r6, %ntid.x;
	add.s32 	%r7, %r5, %r6;
	mov.u32 	%r8, %ctaid.x;
	add.s32 	%r1, %r7, %r8;
	mov.u32 	%r9, %tid.y;
	mov.u32 	%r10, %ntid.y;
	add.s32 	%r11, %r9, %r10;
	mov.u32 	%r12, %ctaid.y;
	add.s32 	%r2, %r11, %r12;
	setp.ge.u32 	%p1, %r1, %r3;
	setp.ge.u32 	%p2, %r2, %r4;
	or.pred  	%p3, %p1, %p2;
	@%p3 bra 	$L__BB1_2;
	cvta.to.global.u64 	%rd5, %rd1;
	cvta.to.global.u64 	%rd6, %rd4;
	cvta.to.global.u64 	%rd7, %rd2;
	cvta.to.global.u64 	%rd8, %rd3;
	mul.wide.u32 	%rd9, %r1, 8;
	add.s64 	%rd10, %rd5, %rd9;
	ld.global.u64 	%rd11, [%rd10];
	cvta.to.global.u64 	%rd12, %rd11;
	mul.wide.u32 	%rd13, %r2, 8;
	add.s64 	%rd14, %rd12, %rd13;
	ld.global.f64 	%fd1, [%rd14];
	add.f64 	%fd2, %fd1, %fd1;
	add.s64 	%rd15, %rd6, %rd9;
	ld.global.u64 	%rd16, [%rd15];
	cvta.to.global.u64 	%rd17, %rd16;
	add.s64 	%rd18, %rd17, %rd13;
	ld.global.f64 	%fd3, [%rd18];
	fma.rn.f64 	%fd4, %fd3, 0d4000000000000000, %fd2;
	add.s64 	%rd19, %rd7, %rd9;
	ld.global.u64 	%rd20, [%rd19];
	cvta.to.global.u64 	%rd21, %rd20;
	add.s64 	%rd22, %rd21, %rd13;
	ld.global.f64 	%fd5, [%rd22];
	add.f64 	%fd6, %fd5, %fd5;
	sub.f64 	%fd7, %fd4, %fd6;
	add.s64 	%rd23, %rd8, %rd9;
	ld.global.u64 	%rd24, [%rd23];
	cvta.to.global.u64 	%rd25, %rd24;
	add.s64 	%rd26, %rd25, %rd13;
	ld.global.f64 	%fd8, [%rd26];
	add.f64 	%fd9, %fd8, %fd8;
	sub.f64 	%fd10, %fd7, %fd9;
	div.rn.f64 	%fd11, %fd10, 0d4090A7CCFA56D84F;
	mul.f64 	%fd12, %fd11, 0d4070A7CCFA56D84F;
	sub.f64 	%fd13, %fd2, %fd12;
	sub.f64 	%fd14, %fd13, %fd1;
	st.global.f64 	[%rd14], %fd14;
	ld.global.u64 	%rd27, [%rd19];
	cvta.to.global.u64 	%rd28, %rd27;
	add.s64 	%rd29, %rd28, %rd13;
	ld.global.f64 	%fd15, [%rd29];
	fma.rn.f64 	%fd16, %fd15, 0d4000000000000000, %fd12;
	sub.f64 	%fd17, %fd16, %fd15;
	st.global.f64 	[%rd29], %fd17;
	ld.global.u64 	%rd30, [%rd23];
	cvta.to.global.u64 	%rd31, %rd30;
	add.s64 	%rd32, %rd31, %rd13;
	ld.global.f64 	%fd18, [%rd32];
	fma.rn.f64 	%fd19, %fd18, 0d4000000000000000, %fd12;
	sub.f64 	%fd20, %fd19, %fd18;
	st.global.f64 	[%rd32], %fd20;
	ld.global.u64 	%rd33, [%rd15];
	cvta.to.global.u64 	%rd34, %rd33;
	add.s64 	%rd35, %rd34, %rd13;
	ld.global.f64 	%fd21, [%rd35];
	add.f64 	%fd22, %fd21, %fd21;
	sub.f64 	%fd23, %fd22, %fd12;
	sub.f64 	%fd24, %fd23, %fd21;
	st.global.f64 	[%rd35], %fd24;
$L__BB1_2:
	ret;

}
	// .globl	_Z10tlmConnectPPdS0_S0_S0_ii
.visible .entry _Z10tlmConnectPPdS0_S0_S0_ii(
	.param .u64 .ptr .align 1 _Z10tlmConnectPPdS0_S0_S0_ii_param_0,
	.param .u64 .ptr .align 1 _Z10tlmConnectPPdS0_S0_S0_ii_param_1,
	.param .u64 .ptr .align 1 _Z10tlmConnectPPdS0_S0_S0_ii_param_2,
	.param .u64 .ptr .align 1 _Z10tlmConnectPPdS0_S0_S0_ii_param_3,
	.param .u32 _Z10tlmConnectPPdS0_S0_S0_ii_param_4,
	.param .u32 _Z10tlmConnectPPdS0_S0_S0_ii_param_5
)
{
	.reg .pred 	%p<6>;
	.reg .b32 	%r<15>;
	.reg .b64 	%rd<54>;
	.reg .b64 	%fd<13>;

	ld.param.u64 	%rd5, [_Z10tlmConnectPPdS0_S0_S0_ii_param_0];
	ld.param.u64 	%rd6, [_Z10tlmConnectPPdS0_S0_S0_ii_param_1];
	ld.param.u64 	%rd7, [_Z10tlmConnectPPdS0_S0_S0_ii_param_2];
	ld.param.u64 	%rd8, [_Z10tlmConnectPPdS0_S0_S0_ii_param_3];
	ld.param.u32 	%r3, [_Z10tlmConnectPPdS0_S0_S0_ii_param_4];
	ld.param.u32 	%r4, [_Z10tlmConnectPPdS0_S0_S0_ii_param_5];
	cvta.to.global.u64 	%rd1, %rd7;
	cvta.to.global.u64 	%rd2, %rd5;
	cvta.to.global.u64 	%rd3, %rd8;
	cvta.to.global.u64 	%rd4, %rd6;
	mov.u32 	%r5, %tid.x;
	mov.u32 	%r6, %ntid.x;
	add.s32 	%r7, %r5, %r6;
	mov.u32 	%r8, %ctaid.x;
	add.s32 	%r1, %r7, %r8;
	mov.u32 	%r9, %tid.y;
	mov.u32 	%r10, %ntid.y;
	add.s32 	%r11, %r9, %r10;
	mov.u32 	%r12, %ctaid.y;
	add.s32 	%r2, %r11, %r12;
	setp.ge.u32 	%p1, %r1, %r3;
	setp.ge.u32 	%p2, %r2, %r4;
	or.pred  	%p3, %p1, %p2;
	@%p3 bra 	$L__BB2_2;
	mul.wide.u32 	%rd9, %r1, 8;
	add.s64 	%rd10, %rd4, %rd9;
	ld.global.u64 	%rd11, [%rd10];
	cvta.to.global.u64 	%rd12, %rd11;
	mul.wide.u32 	%rd13, %r2, 8;
	add.s64 	%rd14, %rd12, %rd13;
	ld.global.f64 	%fd1, [%rd14];
	add.s32 	%r13, %r1, -1;
	mul.wide.u32 	%rd15, %r13, 8;
	add.s64 	%rd16, %rd3, %rd15;
	ld.global.u64 	%rd17, [%rd16];
	cvta.to.global.u64 	%rd18, %rd17;
	add.s64 	%rd19, %rd18, %rd13;
	ld.global.f64 	%fd2, [%rd19];
	st.global.f64 	[%rd14], %fd2;
	ld.global.u64 	%rd20, [%rd16];
	cvta.to.global.u64 	%rd21, %rd20;
	add.s64 	%rd22, %rd21, %rd13;
	st.global.f64 	[%rd22], %fd1;
$L__BB2_2:
	setp.ge.u32 	%p4, %r1, %r3;
	@%p4 bra 	$L__BB2_6;
	setp.ge.u32 	%p5, %r2, %r4;
	@%p5 bra 	$L__BB2_5;
	mul.wide.u32 	%rd23, %r1, 8;
	add.s64 	%rd24, %rd2, %rd23;
	ld.global.u64 	%rd25, [%rd24];
	cvta.to.global.u64 	%rd26, %rd25;
	mul.wide.u32 	%rd27, %r2, 8;
	add.s64 	%rd28, %rd26, %rd27;
	ld.global.f64 	%fd3, [%rd28];
	add.s64 	%rd29, %rd1, %rd23;
	ld.global.u64 	%rd30, [%rd29];
	cvta.to.global.u64 	%rd31, %rd30;
	add.s32 	%r14, %r2, -1;
	mul.wide.u32 	%rd32, %r14, 8;
	add.s64 	%rd33, %rd31, %rd32;
	ld.global.f64 	%fd4, [%rd33];
	st.global.f64 	[%rd28], %fd4;
	ld.global.u64 	%rd34, [%rd29];
	cvta.to.global.u64 	%rd35, %rd34;
	add.s64 	%rd36, %rd35, %rd32;
	st.global.f64 	[%rd36], %fd3;
	mul.wide.s32 	%rd37, %r3, 8;
	add.s64 	%rd38, %rd3, %rd37;
	ld.global.u64 	%rd39, [%rd38+-8];
	cvta.to.global.u64 	%rd40, %rd39;
	add.s64 	%rd41, %rd40, %rd27;
	ld.global.f64 	%fd5, [%rd41];
	neg.f64 	%fd6, %fd5;
	st.global.f64 	[%rd41], %fd6;
	ld.global.u64 	%rd42, [%rd4];
	cvta.to.global.u64 	%rd43, %rd42;
	add.s64 	%rd44, %rd43, %rd27;
	ld.global.f64 	%fd7, [%rd44];
	neg.f64 	%fd8, %fd7;
	st.global.f64 	[%rd44], %fd8;
$L__BB2_5:
	mul.wide.u32 	%rd45, %r1, 8;
	add.s64 	%rd46, %rd1, %rd45;
	ld.global.u64 	%rd47, [%rd46];
	cvta.to.global.u64 	%rd48, %rd47;
	mul.wide.s32 	%rd49, %r4, 8;
	add.s64 	%rd50, %rd48, %rd49;
	ld.global.f64 	%fd9, [%rd50+-8];
	neg.f64 	%fd10, %fd9;
	st.global.f64 	[%rd50+-8], %fd10;
	add.s64 	%rd51, %rd2, %rd45;
	ld.global.u64 	%rd52, [%rd51];
	cvta.to.global.u64 	%rd53, %rd52;
	ld.global.f64 	%fd11, [%rd53];
	neg.f64 	%fd12, %fd11;
	st.global.f64 	[%rd53], %fd12;
$L__BB2_6:
	ret;

}


// ===== COMPILED SASS (sm_100) =====

	.target	sm_100

	.elftype	@"ET_EXEC"


//--------------------- .note.nv.tkinfo           --------------------------
	.section	.note.nv.tkinfo,"",@"SHT_NOTE"
	.sectionflags	@"SHF_NOTE_NV_TKINFO"
	.tkinfo
        /*0018*/ 	.word	0x00000002
        /*0030*/ 	.string	""
        /*0030*/ 	.string	"ptxas"
        /*0030*/ 	.string	"Cuda compilation tools, release 13.0, V13.0.88"
        /*0030*/ 	.string	"Build cuda_13.0.r13.0/compiler.36424714_0"
        /*0030*/ 	.string	"-arch sm_100 -m 64 "



//--------------------- .note.nv.cuinfo           --------------------------
	.section	.note.nv.cuinfo,"",@"SHT_NOTE"
	.sectionflags	@"SHF_NOTE_NV_CUINFO"
        /*0018*/ 	.short	0x0002
        /*001a*/ 	.short	0x0064
        /*001c*/ 	.short	0x0082
	.zero		2


//--------------------- .nv.info                  --------------------------
	.section	.nv.info,"",@"SHT_CUDA_INFO"
	.align	4


	//----- nvinfo : EIATTR_REGCOUNT
	.align		4
        /*0000*/ 	.byte	0x04, 0x2f
        /*0002*/ 	.short	(.L_1 - .L_0)
	.align		4
.L_0:
        /*0004*/ 	.word	index@(_Z9tlmSourcePPdS0_S0_S0_di)
        /*0008*/ 	.word	0x00000018


	//----- nvinfo : EIATTR_FRAME_SIZE
	.align		4
.L_1:
        /*000c*/ 	.byte	0x04, 0x11
        /*000e*/ 	.short	(.L_3 - .L_2)
	.align		4
.L_2:
        /*0010*/ 	.word	index@($__internal_1_$__cuda_sm20_div_rn_f64_full)
        /*0014*/ 	.word	0x00000000


	//----- nvinfo : EIATTR_FRAME_SIZE
	.align		4
.L_3:
        /*0018*/ 	.byte	0x04, 0x11
        /*001a*/ 	.short	(.L_5 - .L_4)
	.align		4
.L_4:
        /*001c*/ 	.word	index@(_Z9tlmSourcePPdS0_S0_S0_di)
        /*0020*/ 	.word	0x00000000


	//----- nvinfo : EIATTR_REGCOUNT
	.align		4
.L_5:
        /*0024*/ 	.byte	0x04, 0x2f
        /*0026*/ 	.short	(.L_7 - .L_6)
	.align		4
.L_6:
        /*0028*/ 	.word	index@(_Z10tlmScatterPPdS0_S0_S0_ii)
        /*002c*/ 	.word	0x00000020


	//----- nvinfo : EIATTR_FRAME_SIZE
	.align		4
.L_7:
        /*0030*/ 	.byte	0x04, 0x11
        /*0032*/ 	.short	(.L_9 - .L_8)
	.align		4
.L_8:
        /*0034*/ 	.word	index@($__internal_0_$__cuda_sm20_div_rn_f64_full)
        /*0038*/ 	.word	0x00000000


	//----- nvinfo : EIATTR_FRAME_SIZE
	.align		4
.L_9:
        /*003c*/ 	.byte	0x04, 0x11
        /*003e*/ 	.short	(.L_11 - .L_10)
	.align		4
.L_10:
        /*0040*/ 	.word	index@(_Z10tlmScatterPPdS0_S0_S0_ii)
        /*0044*/ 	.word	0x00000000


	//----- nvinfo : EIATTR_REGCOUNT
	.align		4
.L_11:
        /*0048*/ 	.byte	0x04, 0x2f
        /*004a*/ 	.short	(.L_13 - .L_12)
	.align		4
.L_12:
        /*004c*/ 	.word	index@(_Z10tlmConnectPPdS0_S0_S0_ii)
        /*0050*/ 	.word	0x0000001c


	//----- nvinfo : EIATTR_FRAME_SIZE
	.align		4
.L_13:
        /*0054*/ 	.byte	0x04, 0x11
        /*0056*/ 	.short	(.L_15 - .L_14)
	.align		4
.L_14:
        /*0058*/ 	.word	index@(_Z10tlmConnectPPdS0_S0_S0_ii)
        /*005c*/ 	.word	0x00000000


	//----- nvinfo : EIATTR_MIN_STACK_SIZE
	.align		4
.L_15:
        /*0060*/ 	.byte	0x04, 0x12
        /*0062*/ 	.short	(.L_17 - .L_16)
	.align		4
.L_16:
        /*0064*/ 	.word	index@(_Z10tlmConnectPPdS0_S0_S0_ii)
        /*0068*/ 	.word	0x00000000


	//----- nvinfo : EIATTR_MIN_STACK_SIZE
	.align		4
.L_17:
        /*006c*/ 	.byte	0x04, 0x12
        /*006e*/ 	.short	(.L_19 - .L_18)
	.align		4
.L_18:
        /*0070*/ 	.word	index@(_Z10tlmScatterPPdS0_S0_S0_ii)
        /*0074*/ 	.word	0x00000000


	//----- nvinfo : EIATTR_MIN_STACK_SIZE
	.align		4
.L_19:
        /*0078*/ 	.byte	0x04, 0x12
        /*007a*/ 	.short	(.L_21 - .L_20)
	.align		4
.L_20:
        /*007c*/ 	.word	index@(_Z9tlmSourcePPdS0_S0_S0_di)
        /*0080*/ 	.word	0x00000000
.L_21:


//--------------------- .nv.compat                --------------------------
	.section	.nv.compat,"",@"SHT_CUDA_COMPAT_INFO"
	.align	4
        /*0000*/ 	.byte	0x02, 0x09, 0x00, 0x00, 0x02, 0x02, 0x01, 0x00, 0x02, 0x05, 0x05, 0x00, 0x03, 0x07, 0x01, 0x01
        /*0010*/ 	.byte	0x02, 0x03, 0x00, 0x00, 0x02, 0x06, 0x01, 0x00, 0x04, 0x0b, 0x08, 0x00, 0x01, 0x00, 0x00, 0x00
        /*0020*/ 	.byte	0x00, 0x00, 0x00, 0x00


//--------------------- .nv.info._Z10tlmConnectPPdS0_S0_S0_ii --------------------------
	.section	.nv.info._Z10tlmConnectPPdS0_S0_S0_ii,"",@"SHT_CUDA_INFO"
	.sectionflags	@""
	.align	4


	//----- nvinfo : EIATTR_CUDA_API_VERSION
	.align		4
        /*0000*/ 	.byte	0x04, 0x37
        /*0002*/ 	.short	(.L_23 - .L_22)
.L_22:
        /*0004*/ 	.word	0x00000082


	//----- nvinfo : EIATTR_KPARAM_INFO
	.align		4
.L_23:
        /*0008*/ 	.byte	0x04, 0x17
        /*000a*/ 	.short	(.L_25 - .L_24)
.L_24:
        /*000c*/ 	.word	0x00000000
        /*0010*/ 	.short	0x0005
        /*0012*/ 	.short	0x0024
        /*0014*/ 	.byte	0x00, 0xf0, 0x11, 0x00


	//----- nvinfo : EIATTR_KPARAM_INFO
	.align		4
.L_25:
        /*0018*/ 	.byte	0x04, 0x17
        /*001a*/ 	.short	(.L_27 - .L_26)
.L_26:
        /*001c*/ 	.word	0x00000000
        /*0020*/ 	.short	0x0004
        /*0022*/ 	.short	0x0020
        /*0024*/ 	.byte	0x00, 0xf0, 0x11, 0x00


	//----- nvinfo : EIATTR_KPARAM_INFO
	.align		4
.L_27:
        /*0028*/ 	.byte	0x04, 0x17
        /*002a*/ 	.short	(.L_29 - .L_28)
.L_28:
        /*002c*/ 	.word	0x00000000
        /*0030*/ 	.short	0x0003
        /*0032*/ 	.short	0x0018
        /*0034*/ 	.byte	0x00, 0xf5, 0x21, 0x00


	//----- nvinfo : EIATTR_KPARAM_INFO
	.align		4
.L_29:
        /*0038*/ 	.byte	0x04, 0x17
        /*003a*/ 	.short	(.L_31 - .L_30)
.L_30:
        /*003c*/ 	.word	0x00000000
        /*0040*/ 	.short	0x0002
        /*0042*/ 	.short	0x0010
        /*0044*/ 	.byte	0x00, 0xf5, 0x21, 0x00


	//----- nvinfo : EIATTR_KPARAM_INFO
	.align		4
.L_31:
        /*0048*/ 	.byte	0x04, 0x17
        /*004a*/ 	.short	(.L_33 - .L_32)
.L_32:
        /*004c*/ 	.word	0x00000000
        /*0050*/ 	.short	0x0001
        /*0052*/ 	.short	0x0008
        /*0054*/ 	.byte	0x00, 0xf5, 0x21, 0x00


	//----- nvinfo : EIATTR_KPARAM_INFO
	.align		4
.L_33:
        /*0058*/ 	.byte	0x04, 0x17
        /*005a*/ 	.short	(.L_35 - .L_34)
.L_34:
        /*005c*/ 	.word	0x00000000
        /*0060*/ 	.short	0x0000
        /*0062*/ 	.short	0x0000
        /*0064*/ 	.byte	0x00, 0xf5, 0x21, 0x00


	//----- nvinfo : EIATTR_SPARSE_MMA_MASK
	.align		4
.L_35:
        /*0068*/ 	.byte	0x03, 0x50
        /*006a*/ 	.short	0x0000


	//----- nvinfo : EIATTR_MAXREG_COUNT
	.align		4
        /*006c*/ 	.byte	0x03, 0x1b
        /*006e*/ 	.short	0x00ff


	//----- nvinfo : EIATTR_MERCURY_ISA_VERSION
	.align		4
        /*0070*/ 	.byte	0x03, 0x5f
        /*0072*/ 	.short	0x0101


	//----- nvinfo : EIATTR_VRC_CTA_INIT_COUNT
	.align		4
        /*0074*/ 	.byte	0x02, 0x4a
	.zero		1
	.zero		1


	//----- nvinfo : EIATTR_EXIT_INSTR_OFFSETS
	.align		4
        /*0078*/ 	.byte	0x04, 0x1c
        /*007a*/ 	.short	(.L_37 - .L_36)


	//   ....[0]....
.L_36:
        /*007c*/ 	.word	0x00000200


	//   ....[1]....
        /*0080*/ 	.word	0x000004d0


	//----- nvinfo : EIATTR_CRS_STACK_SIZE
	.align		4
.L_37:
        /*0084*/ 	.byte	0x04, 0x1e
        /*0086*/ 	.short	(.L_39 - .L_38)
.L_38:
        /*0088*/ 	.word	0x00000000


	//----- nvinfo : EIATTR_CBANK_PARAM_SIZE
	.align		4
.L_39:
        /*008c*/ 	.byte	0x03, 0x19
        /*008e*/ 	.short	0x0028


	//----- nvinfo : EIATTR_PARAM_CBANK
	.align		4
        /*0090*/ 	.byte	0x04, 0x0a
        /*0092*/ 	.short	(.L_41 - .L_40)
	.align		4
.L_40:
        /*0094*/ 	.word	index@(.nv.constant0._Z10tlmConnectPPdS0_S0_S0_ii)
        /*0098*/ 	.short	0x0380
        /*009a*/ 	.short	0x0028


	//----- nvinfo : EIATTR_SW_WAR
	.align		4
.L_41:
        /*009c*/ 	.byte	0x04, 0x36
        /*009e*/ 	.short	(.L_43 - .L_42)
.L_42:
        /*00a0*/ 	.word	0x00000008
.L_43:


//--------------------- .nv.info._Z10tlmScatterPPdS0_S0_S0_ii --------------------------
	.section	.nv.info._Z10tlmScatterPPdS0_S0_S0_ii,"",@"SHT_CUDA_INFO"
	.sectionflags	@""
	.align	4


	//----- nvinfo : EIATTR_CUDA_API_VERSION
	.align		4
        /*0000*/ 	.byte	0x04, 0x37
        /*0002*/ 	.short	(.L_45 - .L_44)
.L_44:
        /*0004*/ 	.word	0x00000082


	//----- nvinfo : EIATTR_KPARAM_INFO
	.align		4
.L_45:
        /*0008*/ 	.byte	0x04, 0x17
        /*000a*/ 	.short	(.L_47 - .L_46)
.L_46:
        /*000c*/ 	.word	0x00000000
        /*0010*/ 	.short	0x0005
        /*0012*/ 	.short	0x0024
        /*0014*/ 	.byte	0x00, 0xf0, 0x11, 0x00


	//----- nvinfo : EIATTR_KPARAM_INFO
	.align		4
.L_47:
        /*0018*/ 	.byte	0x04, 0x17
        /*001a*/ 	.short	(.L_49 - .L_48)
.L_48:
        /*001c*/ 	.word	0x00000000
        /*0020*/ 	.short	0x0004
        /*0022*/ 	.short	0x0020
        /*0024*/ 	.byte	0x00, 0xf0, 0x11, 0x00


	//----- nvinfo : EIATTR_KPARAM_INFO
	.align		4
.L_49:
        /*0028*/ 	.byte	0x04, 0x17
        /*002a*/ 	.short	(.L_51 - .L_50)
.L_50:
        /*002c*/ 	.word	0x00000000
        /*0030*/ 	.short	0x0003
        /*0032*/ 	.short	0x0018
        /*0034*/ 	.byte	0x00, 0xf5, 0x21, 0x00


	//----- nvinfo : EIATTR_KPARAM_INFO
	.align		4
.L_51:
        /*0038*/ 	.byte	0x04, 0x17
        /*003a*/ 	.short	(.L_53 - .L_52)
.L_52:
        /*003c*/ 	.word	0x00000000
        /*0040*/ 	.short	0x0002
        /*0042*/ 	.short	0x0010
        /*0044*/ 	.byte	0x00, 0xf5, 0x21, 0x00


	//----- nvinfo : EIATTR_KPARAM_INFO
	.align		4
.L_53:
        /*0048*/ 	.byte	0x04, 0x17
        /*004a*/ 	.short	(.L_55 - .L_54)
.L_54:
        /*004c*/ 	.word	0x00000000
        /*0050*/ 	.short	0x0001
        /*0052*/ 	.short	0x0008
        /*0054*/ 	.byte	0x00, 0xf5, 0x21, 0x00


	//----- nvinfo : EIATTR_KPARAM_INFO
	.align		4
.L_55:
        /*0058*/ 	.byte	0x04, 0x17
        /*005a*/ 	.short	(.L_57 - .L_56)
.L_56:
        /*005c*/ 	.word	0x00000000
        /*0060*/ 	.short	0x0000
        /*0062*/ 	.short	0x0000
        /*0064*/ 	.byte	0x00, 0xf5, 0x21, 0x00


	//----- nvinfo : EIATTR_SPARSE_MMA_MASK
	.align		4
.L_57:
        /*0068*/ 	.byte	0x03, 0x50
        /*006a*/ 	.short	0x0000


	//----- nvinfo : EIATTR_MAXREG_COUNT
	.align		4
        /*006c*/ 	.byte	0x03, 0x1b
        /*006e*/ 	.short	0x00ff


	//----- nvinfo : EIATTR_MERCURY_ISA_VERSION
	.align		4
        /*0070*/ 	.byte	0x03, 0x5f
        /*0072*/ 	.short	0x0101


	//----- nvinfo : EIATTR_VRC_CTA_INIT_COUNT
	.align		4
        /*0074*/ 	.byte	0x02, 0x4a
	.zero		1
	.zero		1


	//----- nvinfo : EIATTR_EXIT_INSTR_OFFSETS
	.align		4
        /*0078*/ 	.byte	0x04, 0x1c
        /*007a*/ 	.short	(.L_59 - .L_58)


	//   ....[0]....
.L_58:
        /*007c*/ 	.word	0x000000c0


	//   ....[1]....
        /*0080*/ 	.word	0x00000570


	//----- nvinfo : EIATTR_CRS_STACK_SIZE
	.align		4
.L_59:
        /*0084*/ 	.byte	0x04, 0x1e
        /*0086*/ 	.short	(.L_61 - .L_60)
.L_60:
        /*0088*/ 	.word	0x00000000


	//----- nvinfo : EIATTR_CBANK_PARAM_SIZE
	.align		4
.L_61:
        /*008c*/ 	.byte	0x03, 0x19
        /*008e*/ 	.short	0x0028


	//----- nvinfo : EIATTR_PARAM_CBANK
	.align		4
        /*0090*/ 	.byte	0x04, 0x0a
        /*0092*/ 	.short	(.L_63 - .L_62)
	.align		4
.L_62:
        /*0094*/ 	.word	index@(.nv.constant0._Z10tlmScatterPPdS0_S0_S0_ii)
        /*0098*/ 	.short	0x0380
        /*009a*/ 	.short	0x0028


	//----- nvinfo : EIATTR_SW_WAR
	.align		4
.L_63:
        /*009c*/ 	.byte	0x04, 0x36
        /*009e*/ 	.short	(.L_65 - .L_64)
.L_64:
        /*00a0*/ 	.word	0x00000008
.L_65:


//--------------------- .nv.info._Z9tlmSourcePPdS0_S0_S0_di --------------------------
	.section	.nv.info._Z9tlmSourcePPdS0_S0_S0_di,"",@"SHT_CUDA_INFO"
	.sectionflags	@""
	.align	4


	//----- nvinfo : EIATTR_CUDA_API_VERSION
	.align		4
        /*0000*/ 	.byte	0x04, 0x37
        /*0002*/ 	.short	(.L_67 - .L_66)
.L_66:
        /*0004*/ 	.word	0x00000082


	//----- nvinfo : EIATTR_KPARAM_INFO
	.align		4
.L_67:
        /*0008*/ 	.byte	0x04, 0x17
        /*000a*/ 	.short	(.L_69 - .L_68)
.L_68:
        /*000c*/ 	.word	0x00000000
        /*0010*/ 	.short	0x0005
        /*0012*/ 	.short	0x0028
        /*0014*/ 	.byte	0x00, 0xf0, 0x11, 0x00


	//----- nvinfo : EIATTR_KPARAM_INFO
	.align		4
.L_69:
        /*0018*/ 	.byte	0x04, 0x17
        /*001a*/ 	.short	(.L_71 - .L_70)
.L_70:
        /*001c*/ 	.word	0x00000000
        /*0020*/ 	.short	0x0004
        /*0022*/ 	.short	0x0020
        /*0024*/ 	.byte	0x00, 0xf0, 0x21, 0x00


	//----- nvinfo : EIATTR_KPARAM_INFO
	.align		4
.L_71:
        /*0028*/ 	.byte	0x04, 0x17
        /*002a*/ 	.short	(.L_73 - .L_72)
.L_72:
        /*002c*/ 	.word	0x00000000
        /*0030*/ 	.short	0x0003
        /*0032*/ 	.short	0x0018
        /*0034*/ 	.byte	0x00, 0xf5, 0x21, 0x00


	//----- nvinfo : EIATTR_KPARAM_INFO
	.align		4
.L_73:
        /*0038*/ 	.byte	0x04, 0x17
        /*003a*/ 	.short	(.L_75 - .L_74)
.L_74:
        /*003c*/ 	.word	0x00000000
        /*0040*/ 	.short	0x0002
        /*0042*/ 	.short	0x0010
        /*0044*/ 	.byte	0x00, 0xf5, 0x21, 0x00


	//----- nvinfo : EIATTR_KPARAM_INFO
	.align		4
.L_75:
        /*0048*/ 	.byte	0x04, 0x17
        /*004a*/ 	.short	(.L_77 - .L_76)
.L_76:
        /*004c*/ 	.word	0x00000000
        /*0050*/ 	.short	0x0001
        /*0052*/ 	.short	0x0008
        /*0054*/ 	.byte	0x00, 0xf5, 0x21, 0x00


	//----- nvinfo : EIATTR_KPARAM_INFO
	.align		4
.L_77:
        /*0058*/ 	.byte	0x04, 0x17
        /*005a*/ 	.short	(.L_79 - .L_78)
.L_78:
        /*005c*/ 	.word	0x00000000
        /*0060*/ 	.short	0x0000
        /*0062*/ 	.short	0x0000
        /*0064*/ 	.byte	0x00, 0xf5, 0x21, 0x00


	//----- nvinfo : EIATTR_SPARSE_MMA_MASK
	.align		4
.L_79:
        /*0068*/ 	.byte	0x03, 0x50
        /*006a*/ 	.short	0x0000


	//----- nvinfo : EIATTR_MAXREG_COUNT
	.align		4
        /*006c*/ 	.byte	0x03, 0x1b
        /*006e*/ 	.short	0x00ff


	//----- nvinfo : EIATTR_MERCURY_ISA_VERSION
	.align		4
        /*0070*/ 	.byte	0x03, 0x5f
        /*0072*/ 	.short	0x0101


	//----- nvinfo : EIATTR_VRC_CTA_INIT_COUNT
	.align		4
        /*0074*/ 	.byte	0x02, 0x4a
	.zero		1
	.zero		1


	//----- nvinfo : EIATTR_EXIT_INSTR_OFFSETS
	.align		4
        /*0078*/ 	.byte	0x04, 0x1c
        /*007a*/ 	.short	(.L_81 - .L_80)


	//   ....[0]....
.L_80:
        /*007c*/ 	.word	0x00000730


	//----- nvinfo : EIATTR_CRS_STACK_SIZE
	.align		4
.L_81:
        /*0080*/ 	.byte	0x04, 0x1e
        /*0082*/ 	.short	(.L_83 - .L_82)
.L_82:
        /*0084*/ 	.word	0x00000000


	//----- nvinfo : EIATTR_CBANK_PARAM_SIZE
	.align		4
.L_83:
        /*0088*/ 	.byte	0x03, 0x19
        /*008a*/ 	.short	0x002c


	//----- nvinfo : EIATTR_PARAM_CBANK
	.align		4
        /*008c*/ 	.byte	0x04, 0x0a
        /*008e*/ 	.short	(.L_85 - .L_84)
	.align		4
.L_84:
        /*0090*/ 	.word	index@(.nv.constant0._Z9tlmSourcePPdS0_S0_S0_di)
        /*0094*/ 	.short	0x0380
        /*0096*/ 	.short	0x002c


	//----- nvinfo : EIATTR_SW_WAR
	.align		4
.L_85:
        /*0098*/ 	.byte	0x04, 0x36
        /*009a*/ 	.short	(.L_87 - .L_86)
.L_86:
        /*009c*/ 	.word	0x00000008
.L_87:


//--------------------- .nv.callgraph             --------------------------
	.section	.nv.callgraph,"",@"SHT_CUDA_CALLGRAPH"
	.align	4
	.sectionentsize	8
	.align		4
        /*0000*/ 	.word	0x00000000
	.align		4
        /*0004*/ 	.word	0xffffffff
	.align		4
        /*0008*/ 	.word	0x00000000
	.align		4
        /*000c*/ 	.word	0xfffffffe
	.align		4
        /*0010*/ 	.word	0x00000000
	.align		4
        /*0014*/ 	.word	0xfffffffd
	.align		4
        /*0018*/ 	.word	0x00000000
	.align		4
        /*001c*/ 	.word	0xfffffffc


//--------------------- .text._Z10tlmConnectPPdS0_S0_S0_ii --------------------------
	.section	.text._Z10tlmConnectPPdS0_S0_S0_ii,"ax",@progbits
	.align	128
        .global         _Z10tlmConnectPPdS0_S0_S0_ii
        .type           _Z10tlmConnectPPdS0_S0_S0_ii,@function
        .size           _Z10tlmConnectPPdS0_S0_S0_ii,(.L_x_22 - _Z10tlmConnectPPdS0_S0_S0_ii)
        .other          _Z10tlmConnectPPdS0_S0_S0_ii,@"STO_CUDA_ENTRY STV_DEFAULT"
_Z10tlmConnectPPdS0_S0_S0_ii:
.text._Z10tlmConnectPPdS0_S0_S0_ii:
[----:B------:R-:W-:Y:S01]  /*0000*/  LDC R1, c[0x0][0x37c] ;  /* 0x0000df00ff017b82 */ /* 0x000fe20000000800 */
[----:B------:R-:W0:Y:S07]  /*0010*/  S2R R0, SR_TID.Y ;  /* 0x0000000000007919 */ /* 0x000e2e0000002200 */
[----:B------:R-:W1:Y:S01]  /*0020*/  LDC.64 R2, c[0x0][0x3a0] ;  /* 0x0000e800ff027b82 */ /* 0x000e620000000a00 */
[----:B------:R-:W2:Y:S01]  /*0030*/  LDCU UR4, c[0x0][0x360] ;  /* 0x00006c00ff0477ac */ /* 0x000ea20008000800 */
[----:B------:R-:W-:Y:S01]  /*0040*/  BSSY.RECONVERGENT B0, `(.L_x_0) ;  /* 0x000001b000007945 */ /* 0x000fe20003800200 */
[----:B------:R-:W0:Y:S01]  /*0050*/  S2R R7, SR_CTAID.Y ;  /* 0x0000000000077919 */ /* 0x000e220000002600 */
[----:B------:R-:W0:Y:S01]  /*0060*/  LDCU UR5, c[0x0][0x364] ;  /* 0x00006c80ff0577ac */ /* 0x000e220008000800 */
[----:B------:R-:W2:Y:S01]  /*0070*/  S2R R5, SR_TID.X ;  /* 0x0000000000057919 */ /* 0x000ea20000002100 */
[----:B------:R-:W2:Y:S01]  /*0080*/  S2R R4, SR_CTAID.X ;  /* 0x0000000000047919 */ /* 0x000ea20000002500 */
[----:B0-----:R-:W-:-:S04]  /*0090*/  IADD3 R0, PT, PT, R7, UR5, R0 ;  /* 0x0000000507007c10 */ /* 0x001fc8000fffe000 */
[----:B-1----:R-:W-:Y:S02]  /*00a0*/  ISETP.GE.U32.AND P0, PT, R0, R3, PT ;  /* 0x000000030000720c */ /* 0x002fe40003f06070 */
[----:B--2---:R-:W-:Y:S01]  /*00b0*/  IADD3 R5, PT, PT, R4, UR4, R5 ;  /* 0x0000000404057c10 */ /* 0x004fe2000fffe005 */
[----:B------:R-:W0:Y:S03]  /*00c0*/  LDCU.64 UR4, c[0x0][0x358] ;  /* 0x00006b00ff0477ac */ /* 0x000e260008000a00 */
[CC--:B------:R-:W-:Y:S02]  /*00d0*/  ISETP.GE.U32.OR P1, PT, R5.reuse, R2.reuse, P0 ;  /* 0x000000020500720c */ /* 0x0c0fe40000726470 */
[----:B------:R-:W-:-:S11]  /*00e0*/  ISETP.GE.U32.AND P2, PT, R5, R2, PT ;  /* 0x000000020500720c */ /* 0x000fd60003f46070 */
[----:B------:R-:W-:Y:S05]  /*00f0*/  @P1 BRA `(.L_x_1) ;  /* 0x00000000003c1947 */ /* 0x000fea0003800000 */
[----:B------:R-:W1:Y:S01]  /*0100*/  LDC.64 R12, c[0x0][0x398] ;  /* 0x0000e600ff0c7b82 */ /* 0x000e620000000a00 */
[----:B------:R-:W-:-:S05]  /*0110*/  IADD3 R7, PT, PT, R5, -0x1, RZ ;  /* 0xffffffff05077810 */ /* 0x000fca0007ffe0ff */
[----:B-1----:R-:W-:Y:S02]  /*0120*/  IMAD.WIDE.U32 R12, R7, 0x8, R12 ;  /* 0x00000008070c7825 */ /* 0x002fe400078e000c */
[----:B------:R-:W1:Y:S03]  /*0130*/  LDC.64 R6, c[0x0][0x388] ;  /* 0x0000e200ff067b82 */ /* 0x000e660000000a00 */
[----:B0-----:R-:W2:Y:S01]  /*0140*/  LDG.E.64 R8, desc[UR4][R12.64] ;  /* 0x000000040c087981 */ /* 0x001ea2000c1e1b00 */
[----:B-1----:R-:W-:-:S06]  /*0150*/  IMAD.WIDE.U32 R6, R5, 0x8, R6 ;  /* 0x0000000805067825 */ /* 0x002fcc00078e0006 */
[----:B------:R-:W3:Y:S01]  /*0160*/  LDG.E.64 R6, desc[UR4][R6.64] ;  /* 0x0000000406067981 */ /* 0x000ee2000c1e1b00 */
[----:B--2---:R-:W-:-:S06]  /*0170*/  IMAD.WIDE.U32 R14, R0, 0x8, R8 ;  /* 0x00000008000e7825 */ /* 0x004fcc00078e0008 */
[----:B------:R-:W2:Y:S01]  /*0180*/  LDG.E.64 R14, desc[UR4][R14.64] ;  /* 0x000000040e0e7981 */ /* 0x000ea2000c1e1b00 */
[----:B---3--:R-:W-:-:S05]  /*0190*/  IMAD.WIDE.U32 R8, R0, 0x8, R6 ;  /* 0x0000000800087825 */ /* 0x008fca00078e0006 */
[----:B------:R-:W3:Y:S04]  /*01a0*/  LDG.E.64 R10, desc[UR4][R8.64] ;  /* 0x00000004080a7981 */ /* 0x000ee8000c1e1b00 */
[----:B--2---:R1:W-:Y:S04]  /*01b0*/  STG.E.64 desc[UR4][R8.64], R14 ;  /* 0x0000000e08007986 */ /* 0x0043e8000c101b04 */
[----:B------:R-:W2:Y:S02]  /*01c0*/  LDG.E.64 R16, desc[UR4][R12.64] ;  /* 0x000000040c107981 */ /* 0x000ea4000c1e1b00 */
[----:B--2---:R-:W-:-:S05]  /*01d0*/  IMAD.WIDE.U32 R16, R0, 0x8, R16 ;  /* 0x0000000800107825 */ /* 0x004fca00078e0010 */
[----:B---3--:R1:W-:Y:S02]  /*01e0*/  STG.E.64 desc[UR4][R16.64], R10 ;  /* 0x0000000a10007986 */ /* 0x0083e4000c101b04 */
.L_x_1:
[----:B0-----:R-:W-:Y:S05]  /*01f0*/  BSYNC.RECONVERGENT B0 ;  /* 0x0000000000007941 */ /* 0x001fea0003800200 */
.L_x_0:
[----:B------:R-:W-:Y:S05]  /*0200*/  @P2 EXIT ;  /* 0x000000000000294d */ /* 0x000fea0003800000 */
[----:B------:R-:W0:Y:S01]  /*0210*/  LDC.64 R6, c[0x0][0x390] ;  /* 0x0000e400ff067b82 */ /* 0x000e220000000a00 */
[----:B------:R-:W-:Y:S01]  /*0220*/  BSSY.RECONVERGENT B0, `(.L_x_2) ;  /* 0x000001f000007945 */ /* 0x000fe20003800200 */
[----:B0-----:R-:W-:-:S03]  /*0230*/  IMAD.WIDE.U32 R6, R5, 0x8, R6 ;  /* 0x0000000805067825 */ /* 0x001fc600078e0006 */
[----:B------:R-:W-:Y:S05]  /*0240*/  @P0 BRA `(.L_x_3) ;  /* 0x0000000000700947 */ /* 0x000fea0003800000 */
[----:B-1----:R-:W0:Y:S08]  /*0250*/  LDC.64 R14, c[0x0][0x390] ;  /* 0x0000e400ff0e7b82 */ /* 0x002e300000000a00 */
[----:B------:R-:W1:Y:S01]  /*0260*/  LDC.64 R8, c[0x0][0x380] ;  /* 0x0000e000ff087b82 */ /* 0x000e620000000a00 */
[----:B------:R-:W-:-:S07]  /*0270*/  IADD3 R23, PT, PT, R0, -0x1, RZ ;  /* 0xffffffff00177810 */ /* 0x000fce0007ffe0ff */
[----:B------:R-:W2:Y:S01]  /*0280*/  LDC.64 R20, c[0x0][0x398] ;  /* 0x0000e600ff147b82 */ /* 0x000ea20000000a00 */
[----:B0-----:R-:W-:-:S05]  /*0290*/  IMAD.WIDE.U32 R14, R5, 0x8, R14 ;  /* 0x00000008050e7825 */ /* 0x001fca00078e000e */
[----:B------:R-:W3:Y:S01]  /*02a0*/  LDG.E.64 R10, desc[UR4][R14.64] ;  /* 0x000000040e0a7981 */ /* 0x000ee2000c1e1b00 */
[----:B-1----:R-:W-:-:S06]  /*02b0*/  IMAD.WIDE.U32 R8, R5, 0x8, R8 ;  /* 0x0000000805087825 */ /* 0x002fcc00078e0008 */
[----:B------:R-:W4:Y:S01]  /*02c0*/  LDG.E.64 R8, desc[UR4][R8.64] ;  /* 0x0000000408087981 */ /* 0x000f22000c1e1b00 */
[----:B---3--:R-:W-:-:S06]  /*02d0*/  IMAD.WIDE.U32 R16, R23, 0x8, R10 ;  /* 0x0000000817107825 */ /* 0x008fcc00078e000a */
[----:B------:R-:W3:Y:S01]  /*02e0*/  LDG.E.64 R16, desc[UR4][R16.64] ;  /* 0x0000000410107981 */ /* 0x000ee2000c1e1b00 */
[----:B----4-:R-:W-:-:S05]  /*02f0*/  IMAD.WIDE.U32 R10, R0, 0x8, R8 ;  /* 0x00000008000a7825 */ /* 0x010fca00078e0008 */
[----:B------:R-:W4:Y:S04]  /*0300*/  LDG.E.64 R12, desc[UR4][R10.64] ;  /* 0x000000040a0c7981 */ /* 0x000f28000c1e1b00 */
[----:B---3--:R0:W-:Y:S04]  /*0310*/  STG.E.64 desc[UR4][R10.64], R16 ;  /* 0x000000100a007986 */ /* 0x0081e8000c101b04 */
[----:B------:R-:W3:Y:S01]  /*0320*/  LDG.E.64 R18, desc[UR4][R14.64] ;  /* 0x000000040e127981 */ /* 0x000ee2000c1e1b00 */
[----:B--2---:R-:W-:-:S04]  /*0330*/  IMAD.WIDE R20, R2, 0x8, R20 ;  /* 0x0000000802147825 */ /* 0x004fc800078e0214 */
[----:B---3--:R-:W-:-:S05]  /*0340*/  IMAD.WIDE.U32 R18, R23, 0x8, R18 ;  /* 0x0000000817127825 */ /* 0x008fca00078e0012 */
[----:B----4-:R2:W-:Y:S04]  /*0350*/  STG.E.64 desc[UR4][R18.64], R12 ;  /* 0x0000000c12007986 */ /* 0x0105e8000c101b04 */
[----:B------:R-:W3:Y:S01]  /*0360*/  LDG.E.64 R20, desc[UR4][R20.64+-0x8] ;  /* 0xfffff80414147981 */ /* 0x000ee2000c1e1b00 */
[----:B------:R-:W1:Y:S01]  /*0370*/  LDC.64 R24, c[0x0][0x388] ;  /* 0x0000e200ff187b82 */ /* 0x000e620000000a00 */
[----:B---3--:R-:W-:-:S05]  /*0380*/  IMAD.WIDE.U32 R8, R0, 0x8, R20 ;  /* 0x0000000800087825 */ /* 0x008fca00078e0014 */
[----:B------:R-:W3:Y:S02]  /*0390*/  LDG.E.64 R22, desc[UR4][R8.64] ;  /* 0x0000000408167981 */ /* 0x000ee4000c1e1b00 */
[----:B---3--:R-:W-:-:S07]  /*03a0*/  DADD R22, -RZ, -R22 ;  /* 0x00000000ff167229 */ /* 0x008fce0000000916 */
[----:B------:R2:W-:Y:S04]  /*03b0*/  STG.E.64 desc[UR4][R8.64], R22 ;  /* 0x0000001608007986 */ /* 0x0005e8000c101b04 */
[----:B-1----:R-:W0:Y:S02]  /*03c0*/  LDG.E.64 R24, desc[UR4][R24.64] ;  /* 0x0000000418187981 */ /* 0x002e24000c1e1b00 */
[----:B0-----:R-:W-:-:S05]  /*03d0*/  IMAD.WIDE.U32 R10, R0, 0x8, R24 ;  /* 0x00000008000a7825 */ /* 0x001fca00078e0018 */
[----:B------:R-:W3:Y:S02]  /*03e0*/  LDG.E.64 R14, desc[UR4][R10.64] ;  /* 0x000000040a0e7981 */ /* 0x000ee4000c1e1b00 */
[----:B---3--:R-:W-:-:S07]  /*03f0*/  DADD R14, -RZ, -R14 ;  /* 0x00000000ff0e7229 */ /* 0x008fce000000090e */
[----:B------:R2:W-:Y:S04]  /*0400*/  STG.E.64 desc[UR4][R10.64], R14 ;  /* 0x0000000e0a007986 */ /* 0x0005e8000c101b04 */
.L_x_3:
[----:B------:R-:W-:Y:S05]  /*0410*/  BSYNC.RECONVERGENT B0 ;  /* 0x0000000000007941 */ /* 0x000fea0003800200 */
.L_x_2:
[----:B------:R-:W3:Y:S01]  /*0420*/  LDG.E.64 R6, desc[UR4][R6.64] ;  /* 0x0000000406067981 */ /* 0x000ee2000c1e1b00 */
[----:B--2---:R-:W0:Y:S01]  /*0430*/  LDC.64 R12, c[0x0][0x380] ;  /* 0x0000e000ff0c7b82 */ /* 0x004e220000000a00 */
[----:B---3--:R-:W-:-:S05]  /*0440*/  IMAD.WIDE R2, R3, 0x8, R6 ;  /* 0x0000000803027825 */ /* 0x008fca00078e0206 */
[----:B-1----:R-:W2:Y:S01]  /*0450*/  LDG.E.64 R8, desc[UR4][R2.64+-0x8] ;  /* 0xfffff80402087981 */ /* 0x002ea2000c1e1b00 */
[----:B0-----:R-:W-:Y:S01]  /*0460*/  IMAD.WIDE.U32 R4, R5, 0x8, R12 ;  /* 0x0000000805047825 */ /* 0x001fe200078e000c */
[----:B--2---:R-:W-:-:S07]  /*0470*/  DADD R10, -RZ, -R8 ;  /* 0x00000000ff0a7229 */ /* 0x004fce0000000908 */
[----:B------:R-:W-:Y:S04]  /*0480*/  STG.E.64 desc[UR4][R2.64+-0x8], R10 ;  /* 0xfffff80a02007986 */ /* 0x000fe8000c101b04 */
[----:B------:R-:W2:Y:S04]  /*0490*/  LDG.E.64 R4, desc[UR4][R4.64] ;  /* 0x0000000404047981 */ /* 0x000ea8000c1e1b00 */
[----:B--2---:R-:W2:Y:S02]  /*04a0*/  LDG.E.64 R8, desc[UR4][R4.64] ;  /* 0x0000000404087981 */ /* 0x004ea4000c1e1b00 */
[----:B--2---:R-:W-:-:S07]  /*04b0*/  DADD R8, -RZ, -R8 ;  /* 0x00000000ff087229 */ /* 0x004fce0000000908 */
[----:B------:R-:W-:Y:S01]  /*04c0*/  STG.E.64 desc[UR4][R4.64], R8 ;  /* 0x0000000804007986 */ /* 0x000fe2000c101b04 */
[----:B------:R-:W-:Y:S05]  /*04d0*/  EXIT ;  /* 0x000000000000794d */ /* 0x000fea0003800000 */
.L_x_4:
[----:B------:R-:W-:-:S00]  /*04e0*/  BRA `(.L_x_4) ;  /* 0xfffffffc00fc7947 */ /* 0x000fc0000383ffff */
[----:B------:R-:W-:-:S00]  /*04f0*/  NOP ;  /* 0x0000000000007918 */ /* 0x000fc00000000000 */
        /* <DEDUP_REMOVED lines=8> */
.L_x_22:


//--------------------- .text._Z10tlmScatterPPdS0_S0_S0_ii --------------------------
	.section	.text._Z10tlmScatterPPdS0_S0_S0_ii,"ax",@progbits
	.align	128
        .global         _Z10tlmScatterPPdS0_S0_S0_ii
        .type           _Z10tlmScatterPPdS0_S0_S0_ii,@function
        .size           _Z10tlmScatterPPdS0_S0_S0_ii,(.L_x_20 - _Z10tlmScatterPPdS0_S0_S0_ii)
        .other          _Z10tlmScatterPPdS0_S0_S0_ii,@"STO_CUDA_ENTRY STV_DEFAULT"
_Z10tlmScatterPPdS0_S0_S0_ii:
.text._Z10tlmScatterPPdS0_S0_S0_ii:
[----:B------:R-:W-:Y:S01]  /*0000*/  LDC R1, c[0x0][0x37c] ;  /* 0x0000df00ff017b82 */ /* 0x000fe20000000800 */
[----:B------:R-:W0:Y:S01]  /*0010*/  S2R R2, SR_TID.Y ;  /* 0x0000000000027919 */ /* 0x000e220000002200 */
[----:B------:R-:W1:Y:S01]  /*0020*/  LDCU UR4, c[0x0][0x360] ;  /* 0x00006c00ff0477ac */ /* 0x000e620008000800 */
[----:B------:R-:W0:Y:S01]  /*0030*/  S2R R5, SR_CTAID.Y ;  /* 0x0000000000057919 */ /* 0x000e220000002600 */
[----:B------:R-:W0:Y:S01]  /*0040*/  LDCU UR5, c[0x0][0x364] ;  /* 0x00006c80ff0577ac */ /* 0x000e220008000800 */
[----:B------:R-:W1:Y:S01]  /*0050*/  S2R R3, SR_TID.X ;  /* 0x0000000000037919 */ /* 0x000e620000002100 */
[----:B------:R-:W2:Y:S01]  /*0060*/  LDCU.64 UR6, c[0x0][0x3a0] ;  /* 0x00007400ff0677ac */ /* 0x000ea20008000a00 */
[----:B------:R-:W1:Y:S01]  /*0070*/  S2R R0, SR_CTAID.X ;  /* 0x0000000000007919 */ /* 0x000e620000002500 */
[----:B0-----:R-:W-:-:S04]  /*0080*/  IADD3 R2, PT, PT, R5, UR5, R2 ;  /* 0x0000000505027c10 */ /* 0x001fc8000fffe002 */
[----:B--2---:R-:W-:Y:S02]  /*0090*/  ISETP.GE.U32.AND P0, PT, R2, UR7, PT ;  /* 0x0000000702007c0c */ /* 0x004fe4000bf06070 */
[----:B-1----:R-:W-:-:S04]  /*00a0*/  IADD3 R3, PT, PT, R0, UR4, R3 ;  /* 0x0000000400037c10 */ /* 0x002fc8000fffe003 */
[----:B------:R-:W-:-:S13]  /*00b0*/  ISETP.GE.U32.OR P0, PT, R3, UR6, P0 ;  /* 0x0000000603007c0c */ /* 0x000fda0008706470 */
[----:B------:R-:W-:Y:S05]  /*00c0*/  @P0 EXIT ;  /* 0x000000000000094d */ /* 0x000fea0003800000 */
[----:B------:R-:W0:Y:S01]  /*00d0*/  LDC.64 R4, c[0x0][0x380] ;  /* 0x0000e000ff047b82 */ /* 0x000e220000000a00 */
[----:B------:R-:W1:Y:S07]  /*00e0*/  LDCU.64 UR4, c[0x0][0x358] ;  /* 0x00006b00ff0477ac */ /* 0x000e6e0008000a00 */
[----:B------:R-:W2:Y:S08]  /*00f0*/  LDC.64 R16, c[0x0][0x388] ;  /* 0x0000e200ff107b82 */ /* 0x000eb00000000a00 */
[----:B------:R-:W3:Y:S08]  /*0100*/  LDC.64 R14, c[0x0][0x398] ;  /* 0x0000e600ff0e7b82 */ /* 0x000ef00000000a00 */
[----:B------:R-:W4:Y:S01]  /*0110*/  LDC.64 R12, c[0x0][0x390] ;  /* 0x0000e400ff0c7b82 */ /* 0x000f220000000a00 */
[----:B0-----:R-:W-:-:S06]  /*0120*/  IMAD.WIDE.U32 R4, R3, 0x8, R4 ;  /* 0x0000000803047825 */ /* 0x001fcc00078e0004 */
[----:B-1----:R-:W5:Y:S01]  /*0130*/  LDG.E.64 R4, desc[UR4][R4.64] ;  /* 0x0000000404047981 */ /* 0x002f62000c1e1b00 */
[----:B--2---:R-:W-:-:S05]  /*0140*/  IMAD.WIDE.U32 R16, R3, 0x8, R16 ;  /* 0x0000000803107825 */ /* 0x004fca00078e0010 */
[----:B------:R-:W2:Y:S01]  /*0150*/  LDG.E.64 R18, desc[UR4][R16.64] ;  /* 0x0000000410127981 */ /* 0x000ea2000c1e1b00 */
[----:B---3--:R-:W-:-:S05]  /*0160*/  IMAD.WIDE.U32 R14, R3, 0x8, R14 ;  /* 0x00000008030e7825 */ /* 0x008fca00078e000e */
[----:B------:R-:W3:Y:S01]  /*0170*/  LDG.E.64 R6, desc[UR4][R14.64] ;  /* 0x000000040e067981 */ /* 0x000ee2000c1e1b00 */
[----:B----4-:R-:W-:-:S05]  /*0180*/  IMAD.WIDE.U32 R12, R3, 0x8, R12 ;  /* 0x00000008030c7825 */ /* 0x010fca00078e000c */
[----:B------:R-:W4:Y:S01]  /*0190*/  LDG.E.64 R20, desc[UR4][R12.64] ;  /* 0x000000040c147981 */ /* 0x000f22000c1e1b00 */
[----:B-----5:R-:W-:-:S05]  /*01a0*/  IMAD.WIDE.U32 R10, R2, 0x8, R4 ;  /* 0x00000008020a7825 */ /* 0x020fca00078e0004 */
[----:B------:R-:W5:Y:S01]  /*01b0*/  LDG.E.64 R8, desc[UR4][R10.64] ;  /* 0x000000040a087981 */ /* 0x000f62000c1e1b00 */
[----:B--2---:R-:W-:-:S06]  /*01c0*/  IMAD.WIDE.U32 R24, R2, 0x8, R18 ;  /* 0x0000000802187825 */ /* 0x004fcc00078e0012 */
[----:B------:R-:W2:Y:S01]  /*01d0*/  LDG.E.64 R24, desc[UR4][R24.64] ;  /* 0x0000000418187981 */ /* 0x000ea2000c1e1b00 */
[----:B---3--:R-:W-:-:S06]  /*01e0*/  IMAD.WIDE.U32 R22, R2, 0x8, R6 ;  /* 0x0000000802167825 */ /* 0x008fcc00078e0006 */
[----:B------:R-:W3:Y:S01]  /*01f0*/  LDG.E.64 R22, desc[UR4][R22.64] ;  /* 0x0000000416167981 */ /* 0x000ee2000c1e1b00 */
[----:B----4-:R-:W-:-:S06]  /*0200*/  IMAD.WIDE.U32 R18, R2, 0x8, R20 ;  /* 0x0000000802127825 */ /* 0x010fcc00078e0014 */
[----:B------:R-:W4:Y:S01]  /*0210*/  LDG.E.64 R18, desc[UR4][R18.64] ;  /* 0x0000000412127981 */ /* 0x000f22000c1e1b00 */
[----:B------:R-:W0:Y:S01]  /*0220*/  MUFU.RCP64H R21, 1065.94921875 ;  /* 0x4090a7cc00157908 */ /* 0x000e220000001800 */
[----:B------:R-:W-:Y:S02]  /*0230*/  IMAD.MOV.U32 R4, RZ, RZ, -0x5a927b1 ;  /* 0xfa56d84fff047424 */ /* 0x000fe400078e00ff */
[----:B------:R-:W-:Y:S02]  /*0240*/  IMAD.MOV.U32 R5, RZ, RZ, 0x4090a7cc ;  /* 0x4090a7ccff057424 */ /* 0x000fe400078e00ff */
[----:B------:R-:W-:-:S06]  /*0250*/  IMAD.MOV.U32 R20, RZ, RZ, 0x1 ;  /* 0x00000001ff147424 */ /* 0x000fcc00078e00ff */
[----:B0-----:R-:W-:-:S08]  /*0260*/  DFMA R6, R20, -R4, 1 ;  /* 0x3ff000001406742b */ /* 0x001fd00000000804 */
[----:B------:R-:W-:-:S08]  /*0270*/  DFMA R26, R6, R6, R6 ;  /* 0x00000006061a722b */ /* 0x000fd00000000006 */
[----:B------:R-:W-:Y:S01]  /*0280*/  DFMA R20, R20, R26, R20 ;  /* 0x0000001a1414722b */ /* 0x000fe20000000014 */
[----:B------:R-:W-:Y:S01]  /*0290*/  BSSY.RECONVERGENT B0, `(.L_x_5) ;  /* 0x0000014000007945 */ /* 0x000fe20003800200 */
[----:B-----5:R-:W-:Y:S02]  /*02a0*/  DADD R6, R8, R8 ;  /* 0x0000000008067229 */ /* 0x020fe40000000008 */
[----:B--2---:R-:W-:-:S06]  /*02b0*/  DADD R24, R24, R24 ;  /* 0x0000000018187229 */ /* 0x004fcc0000000018 */
[----:B---3--:R-:W-:-:S08]  /*02c0*/  DFMA R22, R22, 2, R6 ;  /* 0x400000001616782b */ /* 0x008fd00000000006 */
[----:B------:R-:W-:Y:S02]  /*02d0*/  DADD R22, R22, -R24 ;  /* 0x0000000016167229 */ /* 0x000fe40000000818 */
[----:B------:R-:W-:Y:S02]  /*02e0*/  DFMA R24, R20, -R4, 1 ;  /* 0x3ff000001418742b */ /* 0x000fe40000000804 */
[----:B----4-:R-:W-:-:S06]  /*02f0*/  DADD R18, R18, R18 ;  /* 0x0000000012127229 */ /* 0x010fcc0000000012 */
[----:B------:R-:W-:Y:S02]  /*0300*/  DFMA R24, R20, R24, R20 ;  /* 0x000000181418722b */ /* 0x000fe40000000014 */
[----:B------:R-:W-:-:S08]  /*0310*/  DADD R18, R22, -R18 ;  /* 0x0000000016127229 */ /* 0x000fd00000000812 */
[----:B------:R-:W-:-:S08]  /*0320*/  DMUL R20, R18, R24 ;  /* 0x0000001812147228 */ /* 0x000fd00000000000 */
[----:B------:R-:W-:-:S08]  /*0330*/  DFMA R4, R20, -R4, R18 ;  /* 0x800000041404722b */ /* 0x000fd00000000012 */
[----:B------:R-:W-:Y:S01]  /*0340*/  DFMA R4, R24, R4, R20 ;  /* 0x000000041804722b */ /* 0x000fe20000000014 */
[----:B------:R-:W-:-:S09]  /*0350*/  FSETP.GEU.AND P1, PT, |R19|, 6.5827683646048100446e-37, PT ;  /* 0x036000001300780b */ /* 0x000fd20003f2e200 */
[----:B------:R-:W-:-:S05]  /*0360*/  FFMA R0, RZ, 4.5204830169677734375, R5 ;  /* 0x4090a7ccff007823 */ /* 0x000fca0000000005 */
[----:B------:R-:W-:-:S13]  /*0370*/  FSETP.GT.AND P0, PT, |R0|, 1.469367938527859385e-39, PT ;  /* 0x001000000000780b */ /* 0x000fda0003f04200 */
[----:B------:R-:W-:Y:S05]  /*0380*/  @P0 BRA P1, `(.L_x_6) ;  /* 0x0000000000100947 */ /* 0x000fea0000800000 */
[----:B------:R-:W-:-:S07]  /*0390*/  MOV R0, 0x3b0 ;  /* 0x000003b000007802 */ /* 0x000fce0000000f00 */
[----:B------:R-:W-:Y:S05]  /*03a0*/  CALL.REL.NOINC `($__internal_0_$__cuda_sm20_div_rn_f64_full) ;  /* 0x0000000000747944 */ /* 0x000fea0003c00000 */
[----:B------:R-:W-:Y:S02]  /*03b0*/  IMAD.MOV.U32 R4, RZ, RZ, R22 ;  /* 0x000000ffff047224 */ /* 0x000fe400078e0016 */
[----:B------:R-:W-:-:S07]  /*03c0*/  IMAD.MOV.U32 R5, RZ, RZ, R23 ;  /* 0x000000ffff057224 */ /* 0x000fce00078e0017 */
.L_x_6:
[----:B------:R-:W-:Y:S05]  /*03d0*/  BSYNC.RECONVERGENT B0 ;  /* 0x0000000000007941 */ /* 0x000fea0003800200 */
.L_x_5:
[----:B------:R-:W-:Y:S01]  /*03e0*/  UMOV UR6, 0xfa56d84f ;  /* 0xfa56d84f00067882 */ /* 0x000fe20000000000 */
[----:B------:R-:W-:Y:S02]  /*03f0*/  UMOV UR7, 0x4070a7cc ;  /* 0x4070a7cc00077882 */ /* 0x000fe40000000000 */
[----:B------:R-:W-:-:S08]  /*0400*/  DMUL R4, R4, UR6 ;  /* 0x0000000604047c28 */ /* 0x000fd00008000000 */
[----:B------:R-:W-:-:S08]  /*0410*/  DADD R6, R6, -R4 ;  /* 0x0000000006067229 */ /* 0x000fd00000000804 */
[----:B------:R-:W-:-:S07]  /*0420*/  DADD R6, -R8, R6 ;  /* 0x0000000008067229 */ /* 0x000fce0000000106 */
[----:B------:R0:W-:Y:S04]  /*0430*/  STG.E.64 desc[UR4][R10.64], R6 ;  /* 0x000000060a007986 */ /* 0x0001e8000c101b04 */
[----:B------:R-:W2:Y:S02]  /*0440*/  LDG.E.64 R16, desc[UR4][R16.64] ;  /* 0x0000000410107981 */ /* 0x000ea4000c1e1b00 */
[----:B--2---:R-:W-:-:S05]  /*0450*/  IMAD.WIDE.U32 R8, R2, 0x8, R16 ;  /* 0x0000000802087825 */ /* 0x004fca00078e0010 */
[----:B------:R-:W2:Y:S02]  /*0460*/  LDG.E.64 R18, desc[UR4][R8.64] ;  /* 0x0000000408127981 */ /* 0x000ea4000c1e1b00 */
[----:B--2---:R-:W-:-:S08]  /*0470*/  DFMA R20, R18, 2, R4 ;  /* 0x400000001214782b */ /* 0x004fd00000000004 */
[----:B------:R-:W-:-:S07]  /*0480*/  DADD R20, -R18, R20 ;  /* 0x0000000012147229 */ /* 0x000fce0000000114 */
[----:B------:R-:W-:Y:S04]  /*0490*/  STG.E.64 desc[UR4][R8.64], R20 ;  /* 0x0000001408007986 */ /* 0x000fe8000c101b04 */
        /* <DEDUP_REMOVED lines=8> */
[----:B0-----:R-:W2:Y:S02]  /*0520*/  LDG.E.64 R6, desc[UR4][R2.64] ;  /* 0x0000000402067981 */ /* 0x001ea4000c1e1b00 */
[----:B--2---:R-:W-:-:S08]  /*0530*/  DADD R10, R6, R6 ;  /* 0x00000000060a7229 */ /* 0x004fd00000000006 */
[----:B------:R-:W-:-:S08]  /*0540*/  DADD R10, -R4, R10 ;  /* 0x00000000040a7229 */ /* 0x000fd0000000010a */
[----:B------:R-:W-:-:S07]  /*0550*/  DADD R10, -R6, R10 ;  /* 0x00000000060a7229 */ /* 0x000fce000000010a */
[----:B------:R-:W-:Y:S01]  /*0560*/  STG.E.64 desc[UR4][R2.64], R10 ;  /* 0x0000000a02007986 */ /* 0x000fe2000c101b04 */
[----:B------:R-:W-:Y:S05]  /*0570*/  EXIT ;  /* 0x000000000000794d */ /* 0x000fea0003800000 */
        .weak           $__internal_0_$__cuda_sm20_div_rn_f64_full
        .type           $__internal_0_$__cuda_sm20_div_rn_f64_full,@function
        .size           $__internal_0_$__cuda_sm20_div_rn_f64_full,(.L_x_20 - $__internal_0_$__cuda_sm20_div_rn_f64_full)
$__internal_0_$__cuda_sm20_div_rn_f64_full:
[----:B------:R-:W-:Y:S01]  /*0580*/  MOV R5, R19 ;  /* 0x0000001300057202 */ /* 0x000fe20000000f00 */
[----:B------:R-:W-:Y:S01]  /*0590*/  IMAD.MOV.U32 R29, RZ, RZ, 0x1ca00000 ;  /* 0x1ca00000ff1d7424 */ /* 0x000fe200078e00ff */
[----:B------:R-:W-:Y:S01]  /*05a0*/  MOV R22, 0x1 ;  /* 0x0000000100167802 */ /* 0x000fe20000000f00 */
[----:B------:R-:W-:Y:S01]  /*05b0*/  IMAD.MOV.U32 R19, RZ, RZ, 0x3ff0a7cc ;  /* 0x3ff0a7ccff137424 */ /* 0x000fe200078e00ff */
[C---:B------:R-:W-:Y:S01]  /*05c0*/  FSETP.GEU.AND P1, PT, |R5|.reuse, 1.469367938527859385e-39, PT ;  /* 0x001000000500780b */ /* 0x040fe20003f2e200 */
[----:B------:R-:W-:Y:S01]  /*05d0*/  IMAD.MOV.U32 R4, RZ, RZ, R18 ;  /* 0x000000ffff047224 */ /* 0x000fe200078e0012 */
[----:B------:R-:W-:Y:S01]  /*05e0*/  LOP3.LUT R3, R5, 0x7ff00000, RZ, 0xc0, !PT ;  /* 0x7ff0000005037812 */ /* 0x000fe200078ec0ff */
[----:B------:R-:W0:Y:S01]  /*05f0*/  MUFU.RCP64H R23, R19 ;  /* 0x0000001300177308 */ /* 0x000e220000001800 */
[----:B------:R-:W-:Y:S01]  /*0600*/  IMAD.MOV.U32 R18, RZ, RZ, -0x5a927b1 ;  /* 0xfa56d84fff127424 */ /* 0x000fe200078e00ff */
[----:B------:R-:W-:Y:S01]  /*0610*/  BSSY.RECONVERGENT B1, `(.L_x_7) ;  /* 0x0000044000017945 */ /* 0x000fe20003800200 */
[----:B------:R-:W-:Y:S01]  /*0620*/  ISETP.GE.U32.AND P0, PT, R3, 0x40900000, PT ;  /* 0x409000000300780c */ /* 0x000fe20003f06070 */
[----:B------:R-:W-:-:S03]  /*0630*/  IMAD.MOV.U32 R20, RZ, RZ, R4 ;  /* 0x000000ffff147224 */ /* 0x000fc600078e0004 */
[----:B------:R-:W-:-:S04]  /*0640*/  SEL R29, R29, 0x63400000, !P0 ;  /* 0x634000001d1d7807 */ /* 0x000fc80004000000 */
[C-C-:B------:R-:W-:Y:S02]  /*0650*/  @!P1 LOP3.LUT R24, R29.reuse, 0x80000000, R5.reuse, 0xf8, !PT ;  /* 0x800000001d189812 */ /* 0x140fe400078ef805 */
[----:B------:R-:W-:Y:S02]  /*0660*/  LOP3.LUT R21, R29, 0x800fffff, R5, 0xf8, !PT ;  /* 0x800fffff1d157812 */ /* 0x000fe400078ef805 */
[----:B------:R-:W-:Y:S01]  /*0670*/  @!P1 LOP3.LUT R25, R24, 0x100000, RZ, 0xfc, !PT ;  /* 0x0010000018199812 */ /* 0x000fe200078efcff */
[----:B------:R-:W-:-:S06]  /*0680*/  @!P1 IMAD.MOV.U32 R24, RZ, RZ, RZ ;  /* 0x000000ffff189224 */ /* 0x000fcc00078e00ff */
[----:B------:R-:W-:Y:S02]  /*0690*/  @!P1 DFMA R20, R20, 2, -R24 ;  /* 0x400000001414982b */ /* 0x000fe40000000818 */
[----:B0-----:R-:W-:-:S08]  /*06a0*/  DFMA R24, R22, -R18, 1 ;  /* 0x3ff000001618742b */ /* 0x001fd00000000812 */
[----:B------:R-:W-:-:S08]  /*06b0*/  DFMA R24, R24, R24, R24 ;  /* 0x000000181818722b */ /* 0x000fd00000000018 */
[----:B------:R-:W-:-:S08]  /*06c0*/  DFMA R24, R22, R24, R22 ;  /* 0x000000181618722b */ /* 0x000fd00000000016 */
[----:B------:R-:W-:-:S08]  /*06d0*/  DFMA R22, R24, -R18, 1 ;  /* 0x3ff000001816742b */ /* 0x000fd00000000812 */
[----:B------:R-:W-:-:S08]  /*06e0*/  DFMA R22, R24, R22, R24 ;  /* 0x000000161816722b */ /* 0x000fd00000000018 */
[----:B------:R-:W-:-:S08]  /*06f0*/  DMUL R24, R22, R20 ;  /* 0x0000001416187228 */ /* 0x000fd00000000000 */
[----:B------:R-:W-:-:S08]  /*0700*/  DFMA R26, R24, -R18, R20 ;  /* 0x80000012181a722b */ /* 0x000fd00000000014 */
[----:B------:R-:W-:Y:S01]  /*0710*/  DFMA R26, R22, R26, R24 ;  /* 0x0000001a161a722b */ /* 0x000fe20000000018 */
[----:B------:R-:W-:Y:S01]  /*0720*/  IMAD.MOV.U32 R24, RZ, RZ, R3 ;  /* 0x000000ffff187224 */ /* 0x000fe200078e0003 */
[----:B------:R-:W-:Y:S01]  /*0730*/  @!P1 LOP3.LUT R24, R21, 0x7ff00000, RZ, 0xc0, !PT ;  /* 0x7ff0000015189812 */ /* 0x000fe200078ec0ff */
[----:B------:R-:W-:-:S04]  /*0740*/  IMAD.MOV.U32 R25, RZ, RZ, 0x40900000 ;  /* 0x40900000ff197424 */ /* 0x000fc800078e00ff */
[----:B------:R-:W-:-:S05]  /*0750*/  VIADD R22, R24, 0xffffffff ;  /* 0xffffffff18167836 */ /* 0x000fca0000000000 */
[----:B------:R-:W-:Y:S01]  /*0760*/  ISETP.GT.U32.AND P0, PT, R22, 0x7feffffe, PT ;  /* 0x7feffffe1600780c */ /* 0x000fe20003f04070 */
[----:B------:R-:W-:-:S05]  /*0770*/  VIADD R22, R25, 0xffffffff ;  /* 0xffffffff19167836 */ /* 0x000fca0000000000 */
[----:B------:R-:W-:-:S13]  /*0780*/  ISETP.GT.U32.OR P0, PT, R22, 0x7feffffe, P0 ;  /* 0x7feffffe1600780c */ /* 0x000fda0000704470 */
[----:B------:R-:W-:Y:S05]  /*0790*/  @P0 BRA `(.L_x_8) ;  /* 0x0000000000680947 */ /* 0x000fea0003800000 */
[----:B------:R-:W-:-:S05]  /*07a0*/  IMAD.MOV.U32 R4, RZ, RZ, 0x40900000 ;  /* 0x40900000ff047424 */ /* 0x000fca00078e00ff */
[----:B------:R-:W-:-:S04]  /*07b0*/  VIADDMNMX R3, R3, -R4, 0xb9600000, !PT ;  /* 0xb960000003037446 */ /* 0x000fc80007800904 */
[----:B------:R-:W-:-:S04]  /*07c0*/  VIMNMX R4, PT, PT, R3, 0x46a00000, PT ;  /* 0x46a0000003047848 */ /* 0x000fc80003fe0100 */
[----:B------:R-:W-:Y:S01]  /*07d0*/  IADD3 R29, PT, PT, -R29, R4, RZ ;  /* 0x000000041d1d7210 */ /* 0x000fe20007ffe1ff */
[----:B------:R-:W-:-:S04]  /*07e0*/  IMAD.MOV.U32 R4, RZ, RZ, RZ ;  /* 0x000000ffff047224 */ /* 0x000fc800078e00ff */
[----:B------:R-:W-:-:S06]  /*07f0*/  VIADD R5, R29, 0x7fe00000 ;  /* 0x7fe000001d057836 */ /* 0x000fcc0000000000 */
[----:B------:R-:W-:-:S10]  /*0800*/  DMUL R22, R26, R4 ;  /* 0x000000041a167228 */ /* 0x000fd40000000000 */
[----:B------:R-:W-:-:S13]  /*0810*/  FSETP.GTU.AND P0, PT, |R23|, 1.469367938527859385e-39, PT ;  /* 0x001000001700780b */ /* 0x000fda0003f0c200 */
[----:B------:R-:W-:Y:S05]  /*0820*/  @P0 BRA `(.L_x_9) ;  /* 0x0000000000880947 */ /* 0x000fea0003800000 */
[----:B------:R-:W-:-:S06]  /*0830*/  DFMA R18, R26, -R18, R20 ;  /* 0x800000121a12722b */ /* 0x000fcc0000000014 */
[----:B------:R-:W-:-:S04]  /*0840*/  IMAD.MOV.U32 R18, RZ, RZ, RZ ;  /* 0x000000ffff127224 */ /* 0x000fc800078e00ff */
[C---:B------:R-:W-:Y:S02]  /*0850*/  FSETP.NEU.AND P0, PT, R19.reuse, RZ, PT ;  /* 0x000000ff1300720b */ /* 0x040fe40003f0d000 */
[----:B------:R-:W-:-:S04]  /*0860*/  LOP3.LUT R3, R19, 0x4090a7cc, RZ, 0x3c, !PT ;  /* 0x4090a7cc13037812 */ /* 0x000fc800078e3cff */
[----:B------:R-:W-:-:S04]  /*0870*/  LOP3.LUT R3, R3, 0x80000000, RZ, 0xc0, !PT ;  /* 0x8000000003037812 */ /* 0x000fc800078ec0ff */
[----:B------:R-:W-:-:S03]  /*0880*/  LOP3.LUT R19, R3, R5, RZ, 0xfc, !PT ;  /* 0x0000000503137212 */ /* 0x000fc600078efcff */
[----:B------:R-:W-:Y:S05]  /*0890*/  @!P0 BRA `(.L_x_9) ;  /* 0x00000000006c8947 */ /* 0x000fea0003800000 */
[----:B------:R-:W-:Y:S01]  /*08a0*/  IMAD.MOV R5, RZ, RZ, -R29 ;  /* 0x000000ffff057224 */ /* 0x000fe200078e0a1d */
[----:B------:R-:W-:Y:S01]  /*08b0*/  MOV R4, RZ ;  /* 0x000000ff00047202 */ /* 0x000fe20000000f00 */
[----:B------:R-:W-:Y:S01]  /*08c0*/  DMUL.RP R18, R26, R18 ;  /* 0x000000121a127228 */ /* 0x000fe20000008000 */
[----:B------:R-:W-:-:S04]  /*08d0*/  IADD3 R29, PT, PT, -R29, -0x43300000, RZ ;  /* 0xbcd000001d1d7810 */ /* 0x000fc80007ffe1ff */
[----:B------:R-:W-:-:S05]  /*08e0*/  DFMA R4, R22, -R4, R26 ;  /* 0x800000041604722b */ /* 0x000fca000000001a */
[----:B------:R-:W-:-:S05]  /*08f0*/  LOP3.LUT R3, R19, R3, RZ, 0x3c, !PT ;  /* 0x0000000313037212 */ /* 0x000fca00078e3cff */
[----:B------:R-:W-:-:S04]  /*0900*/  FSETP.NEU.AND P0, PT, |R5|, R29, PT ;  /* 0x0000001d0500720b */ /* 0x000fc80003f0d200 */
[----:B------:R-:W-:Y:S02]  /*0910*/  FSEL R22, R18, R22, !P0 ;  /* 0x0000001612167208 */ /* 0x000fe40004000000 */
[----:B------:R-:W-:Y:S01]  /*0920*/  FSEL R23, R3, R23, !P0 ;  /* 0x0000001703177208 */ /* 0x000fe20004000000 */
[----:B------:R-:W-:Y:S06]  /*0930*/  BRA `(.L_x_9) ;  /* 0x0000000000447947 */ /* 0x000fec0003800000 */
.L_x_8:
[----:B------:R-:W-:-:S14]  /*0940*/  DSETP.NAN.AND P0, PT, R4, R4, PT ;  /* 0x000000040400722a */ /* 0x000fdc0003f08000 */
[----:B------:R-:W-:Y:S05]  /*0950*/  @P0 BRA `(.L_x_10) ;  /* 0x0000000000340947 */ /* 0x000fea0003800000 */
[----:B------:R-:W-:Y:S01]  /*0960*/  ISETP.NE.AND P0, PT, R24, R25, PT ;  /* 0x000000191800720c */ /* 0x000fe20003f05270 */
[----:B------:R-:W-:Y:S02]  /*0970*/  IMAD.MOV.U32 R22, RZ, RZ, 0x0 ;  /* 0x00000000ff167424 */ /* 0x000fe400078e00ff */
[----:B------:R-:W-:-:S10]  /*0980*/  IMAD.MOV.U32 R23, RZ, RZ, -0x80000 ;  /* 0xfff80000ff177424 */ /* 0x000fd400078e00ff */
[----:B------:R-:W-:Y:S05]  /*0990*/  @!P0 BRA `(.L_x_9) ;  /* 0x00000000002c8947 */ /* 0x000fea0003800000 */
[----:B------:R-:W-:Y:S02]  /*09a0*/  ISETP.NE.AND P0, PT, R24, 0x7ff00000, PT ;  /* 0x7ff000001800780c */ /* 0x000fe40003f05270 */
[----:B------:R-:W-:Y:S02]  /*09b0*/  LOP3.LUT R4, R5, 0x4090a7cc, RZ, 0x3c, !PT ;  /* 0x4090a7cc05047812 */ /* 0x000fe400078e3cff */
[----:B------:R-:W-:Y:S02]  /*09c0*/  ISETP.EQ.OR P0, PT, R25, RZ, !P0 ;  /* 0x000000ff1900720c */ /* 0x000fe40004702670 */
[----:B------:R-:W-:-:S11]  /*09d0*/  LOP3.LUT R23, R4, 0x80000000, RZ, 0xc0, !PT ;  /* 0x8000000004177812 */ /* 0x000fd600078ec0ff */
[----:B------:R-:W-:Y:S01]  /*09e0*/  @P0 LOP3.LUT R3, R23, 0x7ff00000, RZ, 0xfc, !PT ;  /* 0x7ff0000017030812 */ /* 0x000fe200078efcff */
[----:B------:R-:W-:Y:S02]  /*09f0*/  @!P0 IMAD.MOV.U32 R22, RZ, RZ, RZ ;  /* 0x000000ffff168224 */ /* 0x000fe400078e00ff */
[----:B------:R-:W-:Y:S01]  /*0a00*/  @P0 IMAD.MOV.U32 R22, RZ, RZ, RZ ;  /* 0x000000ffff160224 */ /* 0x000fe200078e00ff */
[----:B------:R-:W-:Y:S01]  /*0a10*/  @P0 MOV R23, R3 ;  /* 0x0000000300170202 */ /* 0x000fe20000000f00 */
[----:B------:R-:W-:Y:S06]  /*0a20*/  BRA `(.L_x_9) ;  /* 0x0000000000087947 */ /* 0x000fec0003800000 */
.L_x_10:
[----:B------:R-:W-:Y:S01]  /*0a30*/  LOP3.LUT R23, R5, 0x80000, RZ, 0xfc, !PT ;  /* 0x0008000005177812 */ /* 0x000fe200078efcff */
[----:B------:R-:W-:-:S07]  /*0a40*/  IMAD.MOV.U32 R22, RZ, RZ, R4 ;  /* 0x000000ffff167224 */ /* 0x000fce00078e0004 */
.L_x_9:
[----:B------:R-:W-:Y:S05]  /*0a50*/  BSYNC.RECONVERGENT B1 ;  /* 0x0000000000017941 */ /* 0x000fea0003800200 */
.L_x_7:
[----:B------:R-:W-:Y:S02]  /*0a60*/  IMAD.MOV.U32 R4, RZ, RZ, R0 ;  /* 0x000000ffff047224 */ /* 0x000fe400078e0000 */
[----:B------:R-:W-:-:S04]  /*0a70*/  IMAD.MOV.U32 R5, RZ, RZ, 0x0 ;  /* 0x00000000ff057424 */ /* 0x000fc800078e00ff */
[----:B------:R-:W-:Y:S05]  /*0a80*/  RET.REL.NODEC R4 `(_Z10tlmScatterPPdS0_S0_S0_ii) ;  /* 0xfffffff4045c7950 */ /* 0x000fea0003c3ffff */
.L_x_11:
        /* <DEDUP_REMOVED lines=15> */
.L_x_20:


//--------------------- .text._Z9tlmSourcePPdS0_S0_S0_di --------------------------
	.section	.text._Z9tlmSourcePPdS0_S0_S0_di,"ax",@progbits
	.align	128
        .global         _Z9tlmSourcePPdS0_S0_S0_di
        .type           _Z9tlmSourcePPdS0_S0_S0_di,@function
        .size           _Z9tlmSourcePPdS0_S0_S0_di,(.L_x_21 - _Z9tlmSourcePPdS0_S0_S0_di)
        .other          _Z9tlmSourcePPdS0_S0_S0_di,@"STO_CUDA_ENTRY STV_DEFAULT"
_Z9tlmSourcePPdS0_S0_S0_di:
.text._Z9tlmSourcePPdS0_S0_S0_di:
[----:B------:R-:W-:Y:S08]  /*0000*/  LDC R1, c[0x0][0x37c] ;  /* 0x0000df00ff017b82 */ /* 0x000ff00000000800 */
[----:B------:R-:W0:Y:S01]  /*0010*/  LDC.64 R12, c[0x0][0x3a0] ;  /* 0x0000e800ff0c7b82 */ /* 0x000e220000000a00 */
[----:B------:R-:W-:Y:S01]  /*0020*/  UMOV UR4, 0x667f3bcd ;  /* 0x667f3bcd00047882 */ /* 0x000fe20000000000 */
[----:B------:R-:W-:Y:S01]  /*0030*/  UMOV UR5, 0x3ff6a09e ;  /* 0x3ff6a09e00057882 */ /* 0x000fe20000000000 */
[----:B------:R-:W1:Y:S01]  /*0040*/  LDCU UR6, c[0x0][0x3a8] ;  /* 0x00007500ff0677ac */ /* 0x000e620008000800 */
[----:B------:R-:W-:Y:S01]  /*0050*/  IMAD.MOV.U32 R8, RZ, RZ, 0x1 ;  /* 0x00000001ff087424 */ /* 0x000fe200078e00ff */
[----:B-1----:R-:W1:Y:S01]  /*0060*/  I2F.F64 R6, UR6 ;  /* 0x0000000600067d12 */ /* 0x002e620008201c00 */
[----:B0-----:R-:W-:-:S08]  /*0070*/  DMUL R2, R12, 20 ;  /* 0x403400000c027828 */ /* 0x001fd00000000000 */
[----:B------:R-:W-:-:S08]  /*0080*/  DMUL R2, R2, UR4 ;  /* 0x0000000402027c28 */ /* 0x000fd00008000000 */
[----:B------:R-:W-:Y:S02]  /*0090*/  DMUL R4, R2, R2 ;  /* 0x0000000202047228 */ /* 0x000fe40000000000 */
[----:B------:R-:W-:-:S04]  /*00a0*/  DMUL R2, R12, -100 ;  /* 0xc05900000c027828 */ /* 0x000fc80000000000 */
[----:B------:R-:W0:Y:S04]  /*00b0*/  MUFU.RCP64H R9, R5 ;  /* 0x0000000500097308 */ /* 0x000e280000001800 */
[----:B------:R-:W-:-:S08]  /*00c0*/  DMUL R2, R2, UR4 ;  /* 0x0000000402027c28 */ /* 0x000fd00008000000 */
[----:B-1----:R-:W-:Y:S02]  /*00d0*/  DFMA R6, R6, R12, R2 ;  /* 0x0000000c0606722b */ /* 0x002fe40000000002 */
[----:B0-----:R-:W-:-:S06]  /*00e0*/  DFMA R10, -R4, R8, 1 ;  /* 0x3ff00000040a742b */ /* 0x001fcc0000000108 */
[----:B------:R-:W-:Y:S02]  /*00f0*/  DMUL R6, R6, -R6 ;  /* 0x8000000606067228 */ /* 0x000fe40000000000 */
[----:B------:R-:W-:-:S08]  /*0100*/  DFMA R10, R10, R10, R10 ;  /* 0x0000000a0a0a722b */ /* 0x000fd0000000000a */
[----:B------:R-:W-:Y:S01]  /*0110*/  FSETP.GEU.AND P1, PT, |R7|, 6.5827683646048100446e-37, PT ;  /* 0x036000000700780b */ /* 0x000fe20003f2e200 */
[----:B------:R-:W-:-:S08]  /*0120*/  DFMA R10, R8, R10, R8 ;  /* 0x0000000a080a722b */ /* 0x000fd00000000008 */
[----:B------:R-:W-:-:S08]  /*0130*/  DFMA R2, -R4, R10, 1 ;  /* 0x3ff000000402742b */ /* 0x000fd0000000010a */
[----:B------:R-:W-:-:S08]  /*0140*/  DFMA R2, R10, R2, R10 ;  /* 0x000000020a02722b */ /* 0x000fd0000000000a */
[----:B------:R-:W-:-:S08]  /*0150*/  DMUL R8, R6, R2 ;  /* 0x0000000206087228 */ /* 0x000fd00000000000 */
[----:B------:R-:W-:-:S08]  /*0160*/  DFMA R10, -R4, R8, R6 ;  /* 0x00000008040a722b */ /* 0x000fd00000000106 */
[----:B------:R-:W-:-:S10]  /*0170*/  DFMA R2, R2, R10, R8 ;  /* 0x0000000a0202722b */ /* 0x000fd40000000008 */
[----:B------:R-:W-:-:S05]  /*0180*/  FFMA R0, RZ, R5, R3 ;  /* 0x00000005ff007223 */ /* 0x000fca0000000003 */
[----:B------:R-:W-:-:S13]  /*0190*/  FSETP.GT.AND P0, PT, |R0|, 1.469367938527859385e-39, PT ;  /* 0x001000000000780b */ /* 0x000fda0003f04200 */
[----:B------:R-:W-:Y:S05]  /*01a0*/  @P0 BRA P1, `(.L_x_12) ;  /* 0x0000000000100947 */ /* 0x000fea0000800000 */
[----:B------:R-:W-:-:S07]  /*01b0*/  MOV R0, 0x1d0 ;  /* 0x000001d000007802 */ /* 0x000fce0000000f00 */
[----:B------:R-:W-:Y:S05]  /*01c0*/  CALL.REL.NOINC `($__internal_1_$__cuda_sm20_div_rn_f64_full) ;  /* 0x00000004005c7944 */ /* 0x000fea0003c00000 */
[----:B------:R-:W-:Y:S02]  /*01d0*/  IMAD.MOV.U32 R2, RZ, RZ, R12 ;  /* 0x000000ffff027224 */ /* 0x000fe400078e000c */
[----:B------:R-:W-:-:S07]  /*01e0*/  IMAD.MOV.U32 R3, RZ, RZ, R13 ;  /* 0x000000ffff037224 */ /* 0x000fce00078e000d */
.L_x_12:
[----:B------:R-:W-:Y:S01]  /*01f0*/  IMAD.MOV.U32 R4, RZ, RZ, 0x652b82fe ;  /* 0x652b82feff047424 */ /* 0x000fe200078e00ff */
[----:B------:R-:W-:Y:S01]  /*0200*/  UMOV UR4, 0xfefa39ef ;  /* 0xfefa39ef00047882 */ /* 0x000fe20000000000 */
[----:B------:R-:W-:Y:S01]  /*0210*/  IMAD.MOV.U32 R5, RZ, RZ, 0x3ff71547 ;  /* 0x3ff71547ff057424 */ /* 0x000fe200078e00ff */
[----:B------:R-:W-:Y:S01]  /*0220*/  UMOV UR5, 0x3fe62e42 ;  /* 0x3fe62e4200057882 */ /* 0x000fe20000000000 */
[----:B------:R-:W0:Y:S01]  /*0230*/  LDC.64 R12, c[0x0][0x380] ;  /* 0x0000e000ff0c7b82 */ /* 0x000e220000000a00 */
[----:B------:R-:W-:-:S03]  /*0240*/  FSETP.GEU.AND P0, PT, |R3|, 4.1917929649353027344, PT ;  /* 0x4086232b0300780b */ /* 0x000fc60003f0e200 */
[----:B------:R-:W-:-:S08]  /*0250*/  DFMA R4, R2, R4, 6.75539944105574400000e+15 ;  /* 0x433800000204742b */ /* 0x000fd00000000004 */
[----:B------:R-:W-:-:S08]  /*0260*/  DADD R6, R4, -6.75539944105574400000e+15 ;  /* 0xc338000004067429 */ /* 0x000fd00000000000 */
[----:B------:R-:W-:Y:S01]  /*0270*/  DFMA R8, R6, -UR4, R2 ;  /* 0x8000000406087c2b */ /* 0x000fe20008000002 */
[----:B------:R-:W-:Y:S01]  /*0280*/  UMOV UR4, 0x3b39803f ;  /* 0x3b39803f00047882 */ /* 0x000fe20000000000 */
[----:B------:R-:W-:-:S06]  /*0290*/  UMOV UR5, 0x3c7abc9e ;  /* 0x3c7abc9e00057882 */ /* 0x000fcc0000000000 */
[----:B------:R-:W-:Y:S01]  /*02a0*/  DFMA R6, R6, -UR4, R8 ;  /* 0x8000000406067c2b */ /* 0x000fe20008000008 */
[----:B------:R-:W-:Y:S01]  /*02b0*/  UMOV UR4, 0x69ce2bdf ;  /* 0x69ce2bdf00047882 */ /* 0x000fe20000000000 */
[----:B------:R-:W-:Y:S01]  /*02c0*/  IMAD.MOV.U32 R8, RZ, RZ, -0x35dec16 ;  /* 0xfca213eaff087424 */ /* 0x000fe200078e00ff */
[----:B------:R-:W-:Y:S01]  /*02d0*/  UMOV UR5, 0x3e5ade15 ;  /* 0x3e5ade1500057882 */ /* 0x000fe20000000000 */
[----:B------:R-:W-:-:S06]  /*02e0*/  IMAD.MOV.U32 R9, RZ, RZ, 0x3e928af3 ;  /* 0x3e928af3ff097424 */ /* 0x000fcc00078e00ff */
[----:B------:R-:W-:Y:S01]  /*02f0*/  DFMA R8, R6, UR4, R8 ;  /* 0x0000000406087c2b */ /* 0x000fe20008000008 */
[----:B------:R-:W-:Y:S01]  /*0300*/  UMOV UR4, 0x62401315 ;  /* 0x6240131500047882 */ /* 0x000fe20000000000 */
[----:B------:R-:W-:-:S06]  /*0310*/  UMOV UR5, 0x3ec71dee ;  /* 0x3ec71dee00057882 */ /* 0x000fcc0000000000 */
[----:B------:R-:W-:Y:S01]  /*0320*/  DFMA R8, R6, R8, UR4 ;  /* 0x0000000406087e2b */ /* 0x000fe20008000008 */
        /* <DEDUP_REMOVED lines=20> */
[C---:B------:R-:W-:Y:S01]  /*0470*/  DFMA R8, R6.reuse, R8, UR4 ;  /* 0x0000000406087e2b */ /* 0x040fe20008000008 */
[----:B------:R-:W1:Y:S07]  /*0480*/  LDCU.64 UR4, c[0x0][0x358] ;  /* 0x00006b00ff0477ac */ /* 0x000e6e0008000a00 */
[----:B------:R-:W-:-:S08]  /*0490*/  DFMA R8, R6, R8, 1 ;  /* 0x3ff000000608742b */ /* 0x000fd00000000008 */
[----:B------:R-:W-:-:S10]  /*04a0*/  DFMA R8, R6, R8, 1 ;  /* 0x3ff000000608742b */ /* 0x000fd40000000008 */
[----:B------:R-:W-:Y:S02]  /*04b0*/  IMAD R7, R4, 0x100000, R9 ;  /* 0x0010000004077824 */ /* 0x000fe400078e0209 */
[----:B------:R-:W-:Y:S01]  /*04c0*/  IMAD.MOV.U32 R6, RZ, RZ, R8 ;  /* 0x000000ffff067224 */ /* 0x000fe200078e0008 */
[----:B01----:R-:W-:Y:S06]  /*04d0*/  @!P0 BRA `(.L_x_13) ;  /* 0x0000000000388947 */ /* 0x003fec0003800000 */
[----:B------:R-:W-:Y:S01]  /*04e0*/  FSETP.GEU.AND P1, PT, |R3|, 4.2275390625, PT ;  /* 0x408748000300780b */ /* 0x000fe20003f2e200 */
[C---:B------:R-:W-:Y:S02]  /*04f0*/  DADD R6, R2.reuse, +INF ;  /* 0x7ff0000002067429 */ /* 0x040fe40000000000 */
[----:B------:R-:W-:-:S08]  /*0500*/  DSETP.GEU.AND P0, PT, R2, RZ, PT ;  /* 0x000000ff0200722a */ /* 0x000fd00003f0e000 */
[----:B------:R-:W-:Y:S02]  /*0510*/  FSEL R6, R6, RZ, P0 ;  /* 0x000000ff06067208 */ /* 0x000fe40000000000 */
[----:B------:R-:W-:Y:S01]  /*0520*/  FSEL R7, R7, RZ, P0 ;  /* 0x000000ff07077208 */ /* 0x000fe20000000000 */
[----:B------:R-:W-:Y:S06]  /*0530*/  @P1 BRA `(.L_x_13) ;  /* 0x0000000000201947 */ /* 0x000fec0003800000 */
[----:B------:R-:W-:Y:S01]  /*0540*/  LEA.HI R0, R4, R4, RZ, 0x1 ;  /* 0x0000000404007211 */ /* 0x000fe200078f08ff */
[----:B------:R-:W-:-:S03]  /*0550*/  IMAD.MOV.U32 R6, RZ, RZ, R8 ;  /* 0x000000ffff067224 */ /* 0x000fc600078e0008 */
[----:B------:R-:W-:-:S05]  /*0560*/  SHF.R.S32.HI R7, RZ, 0x1, R0 ;  /* 0x00000001ff077819 */ /* 0x000fca0000011400 */
[----:B------:R-:W-:Y:S02]  /*0570*/  IMAD.IADD R2, R4, 0x1, -R7 ;  /* 0x0000000104027824 */ /* 0x000fe400078e0a07 */
[----:B------:R-:W-:-:S03]  /*0580*/  IMAD R7, R7, 0x100000, R9 ;  /* 0x0010000007077824 */ /* 0x000fc600078e0209 */
[----:B------:R-:W-:Y:S01]  /*0590*/  LEA R3, R2, 0x3ff00000, 0x14 ;  /* 0x3ff0000002037811 */ /* 0x000fe200078ea0ff */
[----:B------:R-:W-:-:S06]  /*05a0*/  IMAD.MOV.U32 R2, RZ, RZ, RZ ;  /* 0x000000ffff027224 */ /* 0x000fcc00078e00ff */
[----:B------:R-:W-:-:S11]  /*05b0*/  DMUL R6, R6, R2 ;  /* 0x0000000206067228 */ /* 0x000fd60000000000 */
.L_x_13:
[----:B------:R-:W2:Y:S01]  /*05c0*/  LDG.E.64 R2, desc[UR4][R12.64+0x50] ;  /* 0x000050040c027981 */ /* 0x000ea2000c1e1b00 */
[----:B------:R-:W0:Y:S01]  /*05d0*/  LDC.64 R8, c[0x0][0x388] ;  /* 0x0000e200ff087b82 */ /* 0x000e220000000a00 */
[----:B------:R-:W-:Y:S02]  /*05e0*/  UMOV UR6, 0x667f3bcc ;  /* 0x667f3bcc00067882 */ /* 0x000fe40000000000 */
[----:B--2---:R-:W2:Y:S01]  /*05f0*/  LDG.E.64 R4, desc[UR4][R2.64+0x50] ;  /* 0x0000500402047981 */ /* 0x004ea2000c1e1b00 */
[----:B------:R-:W-:Y:S02]  /*0600*/  UMOV UR7, 0x3fe6a09e ;  /* 0x3fe6a09e00077882 */ /* 0x000fe40000000000 */
[----:B--2---:R-:W-:-:S07]  /*0610*/  DFMA R4, R6, UR6, R4 ;  /* 0x0000000606047c2b */ /* 0x004fce0008000004 */
[----:B------:R1:W-:Y:S04]  /*0620*/  STG.E.64 desc[UR4][R2.64+0x50], R4 ;  /* 0x0000500402007986 */ /* 0x0003e8000c101b04 */
[----:B0-----:R-:W2:Y:S01]  /*0630*/  LDG.E.64 R8, desc[UR4][R8.64+0x50] ;  /* 0x0000500408087981 */ /* 0x001ea2000c1e1b00 */
[----:B------:R-:W0:Y:S01]  /*0640*/  LDC.64 R16, c[0x0][0x390] ;  /* 0x0000e400ff107b82 */ /* 0x000e220000000a00 */
[----:B------:R-:W-:Y:S02]  /*0650*/  UMOV UR8, 0x667f3bcc ;  /* 0x667f3bcc00087882 */ /* 0x000fe40000000000 */
[----:B--2---:R-:W2:Y:S01]  /*0660*/  LDG.E.64 R10, desc[UR4][R8.64+0x50] ;  /* 0x00005004080a7981 */ /* 0x004ea2000c1e1b00 */
[----:B------:R-:W-:Y:S02]  /*0670*/  UMOV UR9, 0x3fe6a09e ;  /* 0x3fe6a09e00097882 */ /* 0x000fe40000000000 */
[----:B--2---:R-:W-:-:S07]  /*0680*/  DFMA R10, R6, -UR8, R10 ;  /* 0x80000008060a7c2b */ /* 0x004fce000800000a */
[----:B------:R-:W-:Y:S04]  /*0690*/  STG.E.64 desc[UR4][R8.64+0x50], R10 ;  /* 0x0000500a08007986 */ /* 0x000fe8000c101b04 */
[----:B0-----:R-:W2:Y:S01]  /*06a0*/  LDG.E.64 R12, desc[UR4][R16.64+0x50] ;  /* 0x00005004100c7981 */ /* 0x001ea2000c1e1b00 */
[----:B------:R-:W1:Y:S03]  /*06b0*/  LDC.64 R18, c[0x0][0x398] ;  /* 0x0000e600ff127b82 */ /* 0x000e660000000a00 */
[----:B--2---:R-:W2:Y:S02]  /*06c0*/  LDG.E.64 R14, desc[UR4][R12.64+0x50] ;  /* 0x000050040c0e7981 */ /* 0x004ea4000c1e1b00 */
[----:B--2---:R-:W-:-:S07]  /*06d0*/  DFMA R14, R6, -UR8, R14 ;  /* 0x80000008060e7c2b */ /* 0x004fce000800000e */
[----:B------:R-:W-:Y:S04]  /*06e0*/  STG.E.64 desc[UR4][R12.64+0x50], R14 ;  /* 0x0000500e0c007986 */ /* 0x000fe8000c101b04 */
[----:B-1----:R-:W2:Y:S04]  /*06f0*/  LDG.E.64 R2, desc[UR4][R18.64+0x50] ;  /* 0x0000500412027981 */ /* 0x002ea8000c1e1b00 */
[----:B--2---:R-:W2:Y:S02]  /*0700*/  LDG.E.64 R4, desc[UR4][R2.64+0x50] ;  /* 0x0000500402047981 */ /* 0x004ea4000c1e1b00 */
[----:B--2---:R-:W-:-:S07]  /*0710*/  DFMA R4, R6, UR6, R4 ;  /* 0x0000000606047c2b */ /* 0x004fce0008000004 */
[----:B------:R-:W-:Y:S01]  /*0720*/  STG.E.64 desc[UR4][R2.64+0x50], R4 ;  /* 0x0000500402007986 */ /* 0x000fe2000c101b04 */
[----:B------:R-:W-:Y:S05]  /*0730*/  EXIT ;  /* 0x000000000000794d */ /* 0x000fea0003800000 */
        .weak           $__internal_1_$__cuda_sm20_div_rn_f64_full
        .type           $__internal_1_$__cuda_sm20_div_rn_f64_full,@function
        .size           $__internal_1_$__cuda_sm20_div_rn_f64_full,(.L_x_21 - $__internal_1_$__cuda_sm20_div_rn_f64_full)
$__internal_1_$__cuda_sm20_div_rn_f64_full:
[C---:B------:R-:W-:Y:S01]  /*0740*/  FSETP.GEU.AND P0, PT, |R5|.reuse, 1.469367938527859385e-39, PT ;  /* 0x001000000500780b */ /* 0x040fe20003f0e200 */
[----:B------:R-:W-:Y:S01]  /*0750*/  IMAD.MOV.U32 R8, RZ, RZ, 0x1 ;  /* 0x00000001ff087424 */ /* 0x000fe200078e00ff */
[C---:B------:R-:W-:Y:S01]  /*0760*/  LOP3.LUT R2, R5.reuse, 0x800fffff, RZ, 0xc0, !PT ;  /* 0x800fffff05027812 */ /* 0x040fe200078ec0ff */
[----:B------:R-:W-:Y:S01]  /*0770*/  IMAD.MOV.U32 R13, RZ, RZ, 0x1ca00000 ;  /* 0x1ca00000ff0d7424 */ /* 0x000fe200078e00ff */
[----:B------:R-:W-:Y:S02]  /*0780*/  LOP3.LUT R17, R5, 0x7ff00000, RZ, 0xc0, !PT ;  /* 0x7ff0000005117812 */ /* 0x000fe400078ec0ff */
[----:B------:R-:W-:Y:S01]  /*0790*/  LOP3.LUT R3, R2, 0x3ff00000, RZ, 0xfc, !PT ;  /* 0x3ff0000002037812 */ /* 0x000fe200078efcff */
[----:B------:R-:W-:Y:S01]  /*07a0*/  IMAD.MOV.U32 R2, RZ, RZ, R4 ;  /* 0x000000ffff027224 */ /* 0x000fe200078e0004 */
[----:B------:R-:W-:-:S04]  /*07b0*/  LOP3.LUT R12, R7, 0x7ff00000, RZ, 0xc0, !PT ;  /* 0x7ff00000070c7812 */ /* 0x000fc800078ec0ff */
[----:B------:R-:W-:Y:S01]  /*07c0*/  ISETP.GE.U32.AND P1, PT, R12, R17, PT ;  /* 0x000000110c00720c */ /* 0x000fe20003f26070 */
[----:B------:R-:W-:Y:S01]  /*07d0*/  @!P0 DMUL R2, R4, 8.98846567431157953865e+307 ;  /* 0x7fe0000004028828 */ /* 0x000fe20000000000 */
[----:B------:R-:W-:-:S05]  /*07e0*/  IMAD.MOV.U32 R19, RZ, RZ, R12 ;  /* 0x000000ffff137224 */ /* 0x000fca00078e000c */
[----:B------:R-:W0:Y:S02]  /*07f0*/  MUFU.RCP64H R9, R3 ;  /* 0x0000000300097308 */ /* 0x000e240000001800 */
[----:B0-----:R-:W-:-:S08]  /*0800*/  DFMA R10, R8, -R2, 1 ;  /* 0x3ff00000080a742b */ /* 0x001fd00000000802 */
[----:B------:R-:W-:-:S08]  /*0810*/  DFMA R10, R10, R10, R10 ;  /* 0x0000000a0a0a722b */ /* 0x000fd0000000000a */
[----:B------:R-:W-:Y:S01]  /*0820*/  DFMA R10, R8, R10, R8 ;  /* 0x0000000a080a722b */ /* 0x000fe20000000008 */
[----:B------:R-:W-:Y:S01]  /*0830*/  SEL R9, R13, 0x63400000, !P1 ;  /* 0x634000000d097807 */ /* 0x000fe20004800000 */
[----:B------:R-:W-:Y:S01]  /*0840*/  IMAD.MOV.U32 R8, RZ, RZ, R6 ;  /* 0x000000ffff087224 */ /* 0x000fe200078e0006 */
[----:B------:R-:W-:Y:S02]  /*0850*/  FSETP.GEU.AND P1, PT, |R7|, 1.469367938527859385e-39, PT ;  /* 0x001000000700780b */ /* 0x000fe40003f2e200 */
[----:B------:R-:W-:-:S03]  /*0860*/  LOP3.LUT R9, R9, 0x800fffff, R7, 0xf8, !PT ;  /* 0x800fffff09097812 */ /* 0x000fc600078ef807 */
[----:B------:R-:W-:-:S08]  /*0870*/  DFMA R14, R10, -R2, 1 ;  /* 0x3ff000000a0e742b */ /* 0x000fd00000000802 */
[----:B------:R-:W-:Y:S01]  /*0880*/  DFMA R10, R10, R14, R10 ;  /* 0x0000000e0a0a722b */ /* 0x000fe2000000000a */
[----:B------:R-:W-:Y:S10]  /*0890*/  @P1 BRA `(.L_x_14) ;  /* 0x0000000000201947 */ /* 0x000ff40003800000 */
[----:B------:R-:W-:Y:S01]  /*08a0*/  LOP3.LUT R15, R5, 0x7ff00000, RZ, 0xc0, !PT ;  /* 0x7ff00000050f7812 */ /* 0x000fe200078ec0ff */
[----:B------:R-:W-:-:S03]  /*08b0*/  IMAD.MOV.U32 R14, RZ, RZ, RZ ;  /* 0x000000ffff0e7224 */ /* 0x000fc600078e00ff */
[----:B------:R-:W-:-:S04]  /*08c0*/  ISETP.GE.U32.AND P1, PT, R12, R15, PT ;  /* 0x0000000f0c00720c */ /* 0x000fc80003f26070 */
[----:B------:R-:W-:-:S04]  /*08d0*/  SEL R15, R13, 0x63400000, !P1 ;  /* 0x634000000d0f7807 */ /* 0x000fc80004800000 */
[----:B------:R-:W-:-:S04]  /*08e0*/  LOP3.LUT R15, R15, 0x80000000, R7, 0xf8, !PT ;  /* 0x800000000f0f7812 */ /* 0x000fc800078ef807 */
[----:B------:R-:W-:-:S06]  /*08f0*/  LOP3.LUT R15, R15, 0x100000, RZ, 0xfc, !PT ;  /* 0x001000000f0f7812 */ /* 0x000fcc00078efcff */
[----:B------:R-:W-:-:S10]  /*0900*/  DFMA R8, R8, 2, -R14 ;  /* 0x400000000808782b */ /* 0x000fd4000000080e */
[----:B------:R-:W-:-:S07]  /*0910*/  LOP3.LUT R19, R9, 0x7ff00000, RZ, 0xc0, !PT ;  /* 0x7ff0000009137812 */ /* 0x000fce00078ec0ff */
.L_x_14:
[----:B------:R-:W-:Y:S01]  /*0920*/  IMAD.MOV.U32 R18, RZ, RZ, R17 ;  /* 0x000000ffff127224 */ /* 0x000fe200078e0011 */
[----:B------:R-:W-:Y:S01]  /*0930*/  @!P0 LOP3.LUT R18, R3, 0x7ff00000, RZ, 0xc0, !PT ;  /* 0x7ff0000003128812 */ /* 0x000fe200078ec0ff */
[----:B------:R-:W-:Y:S01]  /*0940*/  VIADD R20, R19, 0xffffffff ;  /* 0xffffffff13147836 */ /* 0x000fe20000000000 */
[----:B------:R-:W-:-:S03]  /*0950*/  DMUL R14, R10, R8 ;  /* 0x000000080a0e7228 */ /* 0x000fc60000000000 */
[----:B------:R-:W-:Y:S01]  /*0960*/  VIADD R21, R18, 0xffffffff ;  /* 0xffffffff12157836 */ /* 0x000fe20000000000 */
[----:B------:R-:W-:-:S04]  /*0970*/  ISETP.GT.U32.AND P0, PT, R20, 0x7feffffe, PT ;  /* 0x7feffffe1400780c */ /* 0x000fc80003f04070 */
[----:B------:R-:W-:Y:S01]  /*0980*/  ISETP.GT.U32.OR P0, PT, R21, 0x7feffffe, P0 ;  /* 0x7feffffe1500780c */ /* 0x000fe20000704470 */
[----:B------:R-:W-:-:S08]  /*0990*/  DFMA R16, R14, -R2, R8 ;  /* 0x800000020e10722b */ /* 0x000fd00000000008 */
[----:B------:R-:W-:-:S04]  /*09a0*/  DFMA R10, R10, R16, R14 ;  /* 0x000000100a0a722b */ /* 0x000fc8000000000e */
[----:B------:R-:W-:Y:S07]  /*09b0*/  @P0 BRA `(.L_x_15) ;  /* 0x00000000006c0947 */ /* 0x000fee0003800000 */
[----:B------:R-:W-:-:S04]  /*09c0*/  LOP3.LUT R7, R5, 0x7ff00000, RZ, 0xc0, !PT ;  /* 0x7ff0000005077812 */ /* 0x000fc800078ec0ff */
[CC--:B------:R-:W-:Y:S02]  /*09d0*/  VIADDMNMX R6, R12.reuse, -R7.reuse, 0xb9600000, !PT ;  /* 0xb96000000c067446 */ /* 0x0c0fe40007800907 */
[----:B------:R-:W-:Y:S02]  /*09e0*/  ISETP.GE.U32.AND P0, PT, R12, R7, PT ;  /* 0x000000070c00720c */ /* 0x000fe40003f06070 */
[----:B------:R-:W-:Y:S02]  /*09f0*/  VIMNMX R6, PT, PT, R6, 0x46a00000, PT ;  /* 0x46a0000006067848 */ /* 0x000fe40003fe0100 */
[----:B------:R-:W-:-:S05]  /*0a00*/  SEL R13, R13, 0x63400000, !P0 ;  /* 0x634000000d0d7807 */ /* 0x000fca0004000000 */
[----:B------:R-:W-:Y:S02]  /*0a10*/  IMAD.IADD R14, R6, 0x1, -R13 ;  /* 0x00000001060e7824 */ /* 0x000fe400078e0a0d */
[----:B------:R-:W-:Y:S02]  /*0a20*/  IMAD.MOV.U32 R6, RZ, RZ, RZ ;  /* 0x000000ffff067224 */ /* 0x000fe400078e00ff */
[----:B------:R-:W-:-:S06]  /*0a30*/  VIADD R7, R14, 0x7fe00000 ;  /* 0x7fe000000e077836 */ /* 0x000fcc0000000000 */
[----:B------:R-:W-:-:S10]  /*0a40*/  DMUL R12, R10, R6 ;  /* 0x000000060a0c7228 */ /* 0x000fd40000000000 */
[----:B------:R-:W-:-:S13]  /*0a50*/  FSETP.GTU.AND P0, PT, |R13|, 1.469367938527859385e-39, PT ;  /* 0x001000000d00780b */ /* 0x000fda0003f0c200 */
[----:B------:R-:W-:Y:S05]  /*0a60*/  @P0 BRA `(.L_x_16) ;  /* 0x0000000000940947 */ /* 0x000fea0003800000 */
[----:B------:R-:W-:Y:S01]  /*0a70*/  DFMA R2, R10, -R2, R8 ;  /* 0x800000020a02722b */ /* 0x000fe20000000008 */
[----:B------:R-:W-:-:S09]  /*0a80*/  IMAD.MOV.U32 R6, RZ, RZ, RZ ;  /* 0x000000ffff067224 */ /* 0x000fd200078e00ff */
[C---:B------:R-:W-:Y:S02]  /*0a90*/  FSETP.NEU.AND P0, PT, R3.reuse, RZ, PT ;  /* 0x000000ff0300720b */ /* 0x040fe40003f0d000 */
[----:B------:R-:W-:-:S04]  /*0aa0*/  LOP3.LUT R5, R3, 0x80000000, R5, 0x48, !PT ;  /* 0x8000000003057812 */ /* 0x000fc800078e4805 */
[----:B------:R-:W-:-:S07]  /*0ab0*/  LOP3.LUT R7, R5, R7, RZ, 0xfc, !PT ;  /* 0x0000000705077212 */ /* 0x000fce00078efcff */
[----:B------:R-:W-:Y:S05]  /*0ac0*/  @!P0 BRA `(.L_x_16) ;  /* 0x00000000007c8947 */ /* 0x000fea0003800000 */
[----:B------:R-:W-:Y:S01]  /*0ad0*/  IMAD.MOV R3, RZ, RZ, -R14 ;  /* 0x000000ffff037224 */ /* 0x000fe200078e0a0e */
[----:B------:R-:W-:Y:S01]  /*0ae0*/  DMUL.RP R6, R10, R6 ;  /* 0x000000060a067228 */ /* 0x000fe20000008000 */
[----:B------:R-:W-:-:S06]  /*0af0*/  IMAD.MOV.U32 R2, RZ, RZ, RZ ;  /* 0x000000ffff027224 */ /* 0x000fcc00078e00ff */
[----:B------:R-:W-:-:S03]  /*0b00*/  DFMA R2, R12, -R2, R10 ;  /* 0x800000020c02722b */ /* 0x000fc6000000000a */
[----:B------:R-:W-:-:S03]  /*0b10*/  LOP3.LUT R5, R7, R5, RZ, 0x3c, !PT ;  /* 0x0000000507057212 */ /* 0x000fc600078e3cff */
[----:B------:R-:W-:-:S04]  /*0b20*/  IADD3 R2, PT, PT, -R14, -0x43300000, RZ ;  /* 0xbcd000000e027810 */ /* 0x000fc80007ffe1ff */
[----:B------:R-:W-:-:S04]  /*0b30*/  FSETP.NEU.AND P0, PT, |R3|, R2, PT ;  /* 0x000000020300720b */ /* 0x000fc80003f0d200 */
[----:B------:R-:W-:Y:S02]  /*0b40*/  FSEL R12, R6, R12, !P0 ;  /* 0x0000000c060c7208 */ /* 0x000fe40004000000 */
[----:B------:R-:W-:Y:S01]  /*0b50*/  FSEL R13, R5, R13, !P0 ;  /* 0x0000000d050d7208 */ /* 0x000fe20004000000 */
[----:B------:R-:W-:Y:S06]  /*0b60*/  BRA `(.L_x_16) ;  /* 0x0000000000547947 */ /* 0x000fec0003800000 */
.L_x_15:
[----:B------:R-:W-:-:S14]  /*0b70*/  DSETP.NAN.AND P0, PT, R6, R6, PT ;  /* 0x000000060600722a */ /* 0x000fdc0003f08000 */
[----:B------:R-:W-:Y:S05]  /*0b80*/  @P0 BRA `(.L_x_17) ;  /* 0x0000000000440947 */ /* 0x000fea0003800000 */
[----:B------:R-:W-:-:S14]  /*0b90*/  DSETP.NAN.AND P0, PT, R4, R4, PT ;  /* 0x000000040400722a */ /* 0x000fdc0003f08000 */
[----:B------:R-:W-:Y:S05]  /*0ba0*/  @P0 BRA `(.L_x_18) ;  /* 0x0000000000300947 */ /* 0x000fea0003800000 */
[----:B------:R-:W-:Y:S01]  /*0bb0*/  ISETP.NE.AND P0, PT, R19, R18, PT ;  /* 0x000000121300720c */ /* 0x000fe20003f05270 */
[----:B------:R-:W-:Y:S02]  /*0bc0*/  IMAD.MOV.U32 R12, RZ, RZ, 0x0 ;  /* 0x00000000ff0c7424 */ /* 0x000fe400078e00ff */
[----:B------:R-:W-:-:S10]  /*0bd0*/  IMAD.MOV.U32 R13, RZ, RZ, -0x80000 ;  /* 0xfff80000ff0d7424 */ /* 0x000fd400078e00ff */
[----:B------:R-:W-:Y:S05]  /*0be0*/  @!P0 BRA `(.L_x_16) ;  /* 0x0000000000348947 */ /* 0x000fea0003800000 */
[----:B------:R-:W-:Y:S02]  /*0bf0*/  ISETP.NE.AND P0, PT, R19, 0x7ff00000, PT ;  /* 0x7ff000001300780c */ /* 0x000fe40003f05270 */
[----:B------:R-:W-:Y:S02]  /*0c00*/  LOP3.LUT R13, R7, 0x80000000, R5, 0x48, !PT ;  /* 0x80000000070d7812 */ /* 0x000fe400078e4805 */
[----:B------:R-:W-:-:S13]  /*0c10*/  ISETP.EQ.OR P0, PT, R18, RZ, !P0 ;  /* 0x000000ff1200720c */ /* 0x000fda0004702670 */
[----:B------:R-:W-:Y:S01]  /*0c20*/  @P0 LOP3.LUT R2, R13, 0x7ff00000, RZ, 0xfc, !PT ;  /* 0x7ff000000d020812 */ /* 0x000fe200078efcff */
[----:B------:R-:W-:Y:S02]  /*0c30*/  @!P0 IMAD.MOV.U32 R12, RZ, RZ, RZ ;  /* 0x000000ffff0c8224 */ /* 0x000fe400078e00ff */
[----:B------:R-:W-:Y:S02]  /*0c40*/  @P0 IMAD.MOV.U32 R12, RZ, RZ, RZ ;  /* 0x000000ffff0c0224 */ /* 0x000fe400078e00ff */
[----:B------:R-:W-:Y:S01]  /*0c50*/  @P0 IMAD.MOV.U32 R13, RZ, RZ, R2 ;  /* 0x000000ffff0d0224 */ /* 0x000fe200078e0002 */
[----:B------:R-:W-:Y:S06]  /*0c60*/  BRA `(.L_x_16) ;  /* 0x0000000000147947 */ /* 0x000fec0003800000 */
.L_x_18:
[----:B------:R-:W-:Y:S01]  /*0c70*/  LOP3.LUT R13, R5, 0x80000, RZ, 0xfc, !PT ;  /* 0x00080000050d7812 */ /* 0x000fe200078efcff */
[----:B------:R-:W-:Y:S01]  /*0c80*/  IMAD.MOV.U32 R12, RZ, RZ, R4 ;  /* 0x000000ffff0c7224 */ /* 0x000fe200078e0004 */
[----:B------:R-:W-:Y:S06]  /*0c90*/  BRA `(.L_x_16) ;  /* 0x0000000000087947 */ /* 0x000fec0003800000 */
.L_x_17:
[----:B------:R-:W-:Y:S01]  /*0ca0*/  LOP3.LUT R13, R7, 0x80000, RZ, 0xfc, !PT ;  /* 0x00080000070d7812 */ /* 0x000fe200078efcff */
[----:B------:R-:W-:-:S07]  /*0cb0*/  IMAD.MOV.U32 R12, RZ, RZ, R6 ;  /* 0x000000ffff0c7224 */ /* 0x000fce00078e0006 */
.L_x_16:
[----:B------:R-:W-:Y:S02]  /*0cc0*/  IMAD.MOV.U32 R2, RZ, RZ, R0 ;  /* 0x000000ffff027224 */ /* 0x000fe400078e0000 */
[----:B------:R-:W-:-:S04]  /*0cd0*/  IMAD.MOV.U32 R3, RZ, RZ, 0x0 ;  /* 0x00000000ff037424 */ /* 0x000fc800078e00ff */
[----:B------:R-:W-:Y:S05]  /*0ce0*/  RET.REL.NODEC R2 `(_Z9tlmSourcePPdS0_S0_S0_di) ;  /* 0xfffffff002c47950 */ /* 0x000fea0003c3ffff */
.L_x_19:
        /* <DEDUP_REMOVED lines=9> */
.L_x_21:


//--------------------- .nv.shared.reserved.0     --------------------------
	.section	.nv.shared.reserved.0,"aw",@nobits
	.weak		__nv_reservedSMEM_offset_0_alias
	.size		__nv_reservedSMEM_offset_0_alias, 0, 64
	.other		__nv_reservedSMEM_offset_0_alias,@"STO_CUDA_RESERVED_SHARED STV_DEFAULT"
__nv_reservedSMEM_offset_0_alias:
	.zero		0
	.zero		64


//--------------------- .nv.constant0._Z10tlmConnectPPdS0_S0_S0_ii --------------------------
	.section	.nv.constant0._Z10tlmConnectPPdS0_S0_S0_ii,"a",@progbits
	.sectionflags	@""
	.align	4
.nv.constant0._Z10tlmConnectPPdS0_S0_S0_ii:
	.zero		936


//--------------------- .nv.constant0._Z10tlmScatterPPdS0_S0_S0_ii --------------------------
	.section	.nv.constant0._Z10tlmScatterPPdS0_S0_S0_ii,"a",@progbits
	.sectionflags	@""
	.align	4
.nv.constant0._Z10tlmScatterPPdS0_S0_S0_ii:
	.zero		936


//--------------------- .nv.constant0._Z9tlmSourcePPdS0_S0_S0_di --------------------------
	.section	.nv.constant0._Z9tlmSourcePPdS0_S0_S0_di,"a",@progbits
	.sectionflags	@""
	.align	4
.nv.constant0._Z9tlmSourcePPdS0_S0_S0_di:
	.zero		940


//--------------------- SYMBOLS --------------------------

	.type		.nv.reservedSmem.offset0,@object
	.size		.nv.reservedSmem.offset0,0x4
